//
// Generated by NVIDIA NVVM Compiler
//
// Compiler Build ID: CL-36424714
// Cuda compilation tools, release 13.0, V13.0.88
// Based on NVVM 20.0.0
//

.version 9.0
.target sm_100
.address_size 64

	// .globl	fitness_kernel
.func  (.param .b64 func_retval0) __internal_accurate_pow
(
	.param .b64 __internal_accurate_pow_param_0
)
;

.visible .entry fitness_kernel(
	.param .u32 fitness_kernel_param_0,
	.param .u64 .ptr .align 1 fitness_kernel_param_1,
	.param .u32 fitness_kernel_param_2,
	.param .u64 .ptr .align 1 fitness_kernel_param_3,
	.param .u64 .ptr .align 1 fitness_kernel_param_4,
	.param .u64 .ptr .align 1 fitness_kernel_param_5
)
{
	.reg .pred 	%p<41>;
	.reg .b32 	%r<58>;
	.reg .b32 	%f<48>;
	.reg .b64 	%rd<24>;
	.reg .b64 	%fd<59>;

	ld.param.u32 	%r13, [fitness_kernel_param_0];
	ld.param.u64 	%rd10, [fitness_kernel_param_1];
	ld.param.u32 	%r12, [fitness_kernel_param_2];
	ld.param.u64 	%rd11, [fitness_kernel_param_3];
	ld.param.u64 	%rd12, [fitness_kernel_param_4];
	mov.u32 	%r14, %ctaid.x;
	mov.u32 	%r15, %ntid.x;
	mov.u32 	%r16, %tid.x;
	mad.lo.s32 	%r1, %r14, %r15, %r16;
	setp.ge.s32 	%p2, %r1, %r13;
	@%p2 bra 	$L__BB0_24;
	setp.lt.s32 	%p3, %r12, 1;
	mov.f32 	%f47, 0f00000000;
	@%p3 bra 	$L__BB0_23;
	mul.lo.s32 	%r17, %r1, 5;
	cvta.to.global.u64 	%rd20, %rd11;
	cvta.to.global.u64 	%rd21, %rd12;
	cvta.to.global.u64 	%rd14, %rd10;
	mul.wide.s32 	%rd15, %r17, 4;
	add.s64 	%rd3, %rd14, %rd15;
	ld.global.u32 	%r18, [%rd3+16];
	cvt.rn.f32.s32 	%f1, %r18;
	mov.f64 	%fd22, 0d4000000000000000;
	{
	.reg .b32 %temp; 
	mov.b64 	{%temp, %r2}, %fd22;
	}
	and.b32  	%r3, %r2, 2146435072;
	setp.eq.s32 	%p4, %r3, 1062207488;
	setp.lt.s32 	%p5, %r2, 0;
	selp.b32 	%r4, 0, 2146435072, %p5;
	and.b32  	%r19, %r2, 2147483647;
	setp.ne.s32 	%p6, %r19, 1071644672;
	and.pred  	%p1, %p4, %p6;
	or.b32  	%r5, %r4, -2147483648;
	setp.eq.s32 	%p7, %r12, 1;
	mov.f64 	%fd57, 0d0000000000000000;
	@%p7 bra 	$L__BB0_16;
	ld.global.u32 	%r20, [%rd3];
	ld.global.u32 	%r21, [%rd3+12];
	cvt.rn.f32.s32 	%f2, %r21;
	ld.global.u32 	%r22, [%rd3+8];
	cvt.rn.f32.s32 	%f3, %r22;
	ld.global.u32 	%r23, [%rd3+4];
	cvt.rn.f32.s32 	%f4, %r23;
	cvt.rn.f32.s32 	%f5, %r20;
	and.b32  	%r24, %r12, 2147483646;
	neg.s32 	%r57, %r24;
	mov.f32 	%f47, 0f00000000;
$L__BB0_4:
	setp.lt.s32 	%p8, %r2, 0;
	setp.eq.s32 	%p9, %r3, 1062207488;
	ld.global.f32 	%f18, [%rd20];
	fma.rn.f32 	%f19, %f18, %f1, %f2;
	fma.rn.f32 	%f20, %f19, %f18, %f3;
	fma.rn.f32 	%f21, %f20, %f18, %f4;
	fma.rn.f32 	%f22, %f21, %f18, %f5;
	div.rn.f32 	%f23, %f22, 0f41200000;
	ld.global.f32 	%f24, [%rd21];
	sub.f32 	%f7, %f23, %f24;
	cvt.f64.f32 	%fd1, %f7;
	{
	.reg .b32 %temp; 
	mov.b64 	{%temp, %r8}, %fd1;
	}
	abs.f64 	%fd2, %fd1;
	{ // callseq 0, 0
	.param .b64 param0;
	st.param.f64 	[param0], %fd2;
	.param .b64 retval0;
	call.uni (retval0), 
	__internal_accurate_pow, 
	(
	param0
	);
	ld.param.f64 	%fd23, [retval0];
	} // callseq 0
	setp.lt.s32 	%p11, %r8, 0;
	neg.f64 	%fd25, %fd23;
	selp.f64 	%fd26, %fd25, %fd23, %p9;
	selp.f64 	%fd27, %fd26, %fd23, %p11;
	setp.eq.f32 	%p12, %f7, 0f00000000;
	selp.b32 	%r25, %r8, 0, %p9;
	or.b32  	%r26, %r25, 2146435072;
	selp.b32 	%r27, %r26, %r25, %p8;
	mov.b32 	%r28, 0;
	mov.b64 	%fd28, {%r28, %r27};
	selp.f64 	%fd55, %fd28, %fd27, %p12;
	add.f64 	%fd29, %fd1, 0d4000000000000000;
	{
	.reg .b32 %temp; 
	mov.b64 	{%temp, %r29}, %fd29;
	}
	and.b32  	%r30, %r29, 2146435072;
	setp.ne.s32 	%p13, %r30, 2146435072;
	@%p13 bra 	$L__BB0_9;
	setp.num.f32 	%p14, %f7, %f7;
	@%p14 bra 	$L__BB0_7;
	mov.f64 	%fd30, 0d4000000000000000;
	add.rn.f64 	%fd55, %fd1, %fd30;
	bra.uni 	$L__BB0_9;
$L__BB0_7:
	setp.neu.f64 	%p15, %fd2, 0d7FF0000000000000;
	@%p15 bra 	$L__BB0_9;
	setp.lt.s32 	%p16, %r8, 0;
	selp.b32 	%r31, %r5, %r4, %p1;
	selp.b32 	%r32, %r31, %r4, %p16;
	mov.b32 	%r33, 0;
	mov.b64 	%fd55, {%r33, %r32};
$L__BB0_9:
	setp.lt.s32 	%p17, %r2, 0;
	setp.eq.s32 	%p18, %r3, 1062207488;
	setp.eq.f32 	%p20, %f7, 0f3F800000;
	selp.f64 	%fd31, 0d3FF0000000000000, %fd55, %p20;
	cvt.f64.f32 	%fd32, %f47;
	add.f64 	%fd33, %fd31, %fd32;
	cvt.rn.f32.f64 	%f8, %fd33;
	ld.global.f32 	%f25, [%rd20+4];
	fma.rn.f32 	%f26, %f25, %f1, %f2;
	fma.rn.f32 	%f27, %f26, %f25, %f3;
	fma.rn.f32 	%f28, %f27, %f25, %f4;
	fma.rn.f32 	%f29, %f28, %f25, %f5;
	div.rn.f32 	%f30, %f29, 0f41200000;
	ld.global.f32 	%f31, [%rd21+4];
	sub.f32 	%f9, %f30, %f31;
	cvt.f64.f32 	%fd7, %f9;
	{
	.reg .b32 %temp; 
	mov.b64 	{%temp, %r9}, %fd7;
	}
	abs.f64 	%fd8, %fd7;
	{ // callseq 1, 0
	.param .b64 param0;
	st.param.f64 	[param0], %fd8;
	.param .b64 retval0;
	call.uni (retval0), 
	__internal_accurate_pow, 
	(
	param0
	);
	ld.param.f64 	%fd34, [retval0];
	} // callseq 1
	setp.lt.s32 	%p21, %r9, 0;
	neg.f64 	%fd36, %fd34;
	selp.f64 	%fd37, %fd36, %fd34, %p18;
	selp.f64 	%fd38, %fd37, %fd34, %p21;
	setp.eq.f32 	%p22, %f9, 0f00000000;
	selp.b32 	%r34, %r9, 0, %p18;
	or.b32  	%r35, %r34, 2146435072;
	selp.b32 	%r36, %r35, %r34, %p17;
	mov.b32 	%r37, 0;
	mov.b64 	%fd39, {%r37, %r36};
	selp.f64 	%fd56, %fd39, %fd38, %p22;
	add.f64 	%fd40, %fd7, 0d4000000000000000;
	{
	.reg .b32 %temp; 
	mov.b64 	{%temp, %r38}, %fd40;
	}
	and.b32  	%r39, %r38, 2146435072;
	setp.ne.s32 	%p23, %r39, 2146435072;
	@%p23 bra 	$L__BB0_14;
	setp.nan.f32 	%p24, %f9, %f9;
	@%p24 bra 	$L__BB0_13;
	setp.neu.f64 	%p25, %fd8, 0d7FF0000000000000;
	@%p25 bra 	$L__BB0_14;
	setp.lt.s32 	%p26, %r9, 0;
	selp.b32 	%r40, %r5, %r4, %p1;
	selp.b32 	%r41, %r40, %r4, %p26;
	mov.b32 	%r42, 0;
	mov.b64 	%fd56, {%r42, %r41};
	bra.uni 	$L__BB0_14;
$L__BB0_13:
	mov.f64 	%fd41, 0d4000000000000000;
	add.rn.f64 	%fd56, %fd7, %fd41;
$L__BB0_14:
	add.s64 	%rd20, %rd20, 8;
	add.s64 	%rd21, %rd21, 8;
	setp.eq.f32 	%p27, %f9, 0f3F800000;
	selp.f64 	%fd42, 0d3FF0000000000000, %fd56, %p27;
	cvt.f64.f32 	%fd43, %f8;
	add.f64 	%fd44, %fd42, %fd43;
	cvt.rn.f32.f64 	%f47, %fd44;
	add.s32 	%r57, %r57, 2;
	setp.ne.s32 	%p28, %r57, 0;
	@%p28 bra 	$L__BB0_4;
	cvt.f64.f32 	%fd57, %f47;
$L__BB0_16:
	and.b32  	%r43, %r12, 1;
	setp.eq.b32 	%p29, %r43, 1;
	not.pred 	%p30, %p29;
	@%p30 bra 	$L__BB0_23;
	setp.lt.s32 	%p31, %r2, 0;
	setp.eq.s32 	%p32, %r3, 1062207488;
	ld.global.f32 	%f32, [%rd20];
	ld.global.u32 	%r44, [%rd3+12];
	cvt.rn.f32.s32 	%f33, %r44;
	fma.rn.f32 	%f34, %f32, %f1, %f33;
	ld.global.u32 	%r45, [%rd3+8];
	cvt.rn.f32.s32 	%f35, %r45;
	fma.rn.f32 	%f36, %f34, %f32, %f35;
	ld.global.u32 	%r46, [%rd3+4];
	cvt.rn.f32.s32 	%f37, %r46;
	fma.rn.f32 	%f38, %f36, %f32, %f37;
	ld.global.u32 	%r47, [%rd3];
	cvt.rn.f32.s32 	%f39, %r47;
	fma.rn.f32 	%f40, %f38, %f32, %f39;
	div.rn.f32 	%f41, %f40, 0f41200000;
	ld.global.f32 	%f42, [%rd21];
	sub.f32 	%f12, %f41, %f42;
	cvt.f64.f32 	%fd15, %f12;
	{
	.reg .b32 %temp; 
	mov.b64 	{%temp, %r11}, %fd15;
	}
	abs.f64 	%fd16, %fd15;
	{ // callseq 2, 0
	.param .b64 param0;
	st.param.f64 	[param0], %fd16;
	.param .b64 retval0;
	call.uni (retval0), 
	__internal_accurate_pow, 
	(
	param0
	);
	ld.param.f64 	%fd45, [retval0];
	} // callseq 2
	setp.lt.s32 	%p34, %r11, 0;
	neg.f64 	%fd47, %fd45;
	selp.f64 	%fd48, %fd47, %fd45, %p32;
	selp.f64 	%fd49, %fd48, %fd45, %p34;
	setp.eq.f32 	%p35, %f12, 0f00000000;
	selp.b32 	%r48, %r11, 0, %p32;
	or.b32  	%r49, %r48, 2146435072;
	selp.b32 	%r50, %r49, %r48, %p31;
	mov.b32 	%r51, 0;
	mov.b64 	%fd50, {%r51, %r50};
	selp.f64 	%fd58, %fd50, %fd49, %p35;
	add.f64 	%fd51, %fd15, 0d4000000000000000;
	{
	.reg .b32 %temp; 
	mov.b64 	{%temp, %r52}, %fd51;
	}
	and.b32  	%r53, %r52, 2146435072;
	setp.ne.s32 	%p36, %r53, 2146435072;
	@%p36 bra 	$L__BB0_22;
	setp.nan.f32 	%p37, %f12, %f12;
	@%p37 bra 	$L__BB0_21;
	setp.neu.f64 	%p38, %fd16, 0d7FF0000000000000;
	@%p38 bra 	$L__BB0_22;
	setp.lt.s32 	%p39, %r11, 0;
	selp.b32 	%r54, %r5, %r4, %p1;
	selp.b32 	%r55, %r54, %r4, %p39;
	mov.b32 	%r56, 0;
	mov.b64 	%fd58, {%r56, %r55};
	bra.uni 	$L__BB0_22;
$L__BB0_21:
	mov.f64 	%fd52, 0d4000000000000000;
	add.rn.f64 	%fd58, %fd15, %fd52;
$L__BB0_22:
	setp.eq.f32 	%p40, %f12, 0f3F800000;
	selp.f64 	%fd53, 0d3FF0000000000000, %fd58, %p40;
	add.f64 	%fd54, %fd53, %fd57;
	cvt.rn.f32.f64 	%f47, %fd54;
$L__BB0_23:
	ld.param.u64 	%rd19, [fitness_kernel_param_5];
	cvt.rn.f32.s32 	%f43, %r12;
	div.rn.f32 	%f44, %f47, %f43;
	cvta.to.global.u64 	%rd16, %rd19;
	mul.wide.s32 	%rd17, %r1, 4;
	add.s64 	%rd18, %rd16, %rd17;
	st.global.f32 	[%rd18], %f44;
$L__BB0_24:
	ret;

}
.func  (.param .b64 func_retval0) __internal_accurate_pow(
	.param .b64 __internal_accurate_pow_param_0
)
{
	.reg .pred 	%p<8>;
	.reg .b32 	%r<49>;
	.reg .b32 	%f<3>;
	.reg .b64 	%fd<109>;

	ld.param.f64 	%fd10, [__internal_accurate_pow_param_0];
	{
	.reg .b32 %temp; 
	mov.b64 	{%temp, %r46}, %fd10;
	}
	{
	.reg .b32 %temp; 
	mov.b64 	{%r45, %temp}, %fd10;
	}
	shr.u32 	%r47, %r46, 20;
	setp.gt.u32 	%p1, %r46, 1048575;
	@%p1 bra 	$L__BB1_2;
	mul.f64 	%fd11, %fd10, 0d4350000000000000;
	{
	.reg .b32 %temp; 
	mov.b64 	{%temp, %r46}, %fd11;
	}
	{
	.reg .b32 %temp; 
	mov.b64 	{%r45, %temp}, %fd11;
	}
	shr.u32 	%r16, %r46, 20;
	add.s32 	%r47, %r16, -54;
$L__BB1_2:
	add.s32 	%r48, %r47, -1023;
	and.b32  	%r17, %r46, -2146435073;
	or.b32  	%r18, %r17, 1072693248;
	mov.b64 	%fd107, {%r45, %r18};
	setp.lt.u32 	%p2, %r18, 1073127583;
	@%p2 bra 	$L__BB1_4;
	{
	.reg .b32 %temp; 
	mov.b64 	{%r19, %temp}, %fd107;
	}
	{
	.reg .b32 %temp; 
	mov.b64 	{%temp, %r20}, %fd107;
	}
	add.s32 	%r21, %r20, -1048576;
	mov.b64 	%fd107, {%r19, %r21};
	add.s32 	%r48, %r47, -1022;
$L__BB1_4:
	add.f64 	%fd12, %fd107, 0dBFF0000000000000;
	add.f64 	%fd13, %fd107, 0d3FF0000000000000;
	rcp.approx.ftz.f64 	%fd14, %fd13;
	neg.f64 	%fd15, %fd13;
	fma.rn.f64 	%fd16, %fd15, %fd14, 0d3FF0000000000000;
	fma.rn.f64 	%fd17, %fd16, %fd16, %fd16;
	fma.rn.f64 	%fd18, %fd17, %fd14, %fd14;
	mul.f64 	%fd19, %fd12, %fd18;
	fma.rn.f64 	%fd20, %fd12, %fd18, %fd19;
	mul.f64 	%fd21, %fd20, %fd20;
	fma.rn.f64 	%fd22, %fd21, 0d3EB0F5FF7D2CAFE2, 0d3ED0F5D241AD3B5A;
	fma.rn.f64 	%fd23, %fd22, %fd21, 0d3EF3B20A75488A3F;
	fma.rn.f64 	%fd24, %fd23, %fd21, 0d3F1745CDE4FAECD5;
	fma.rn.f64 	%fd25, %fd24, %fd21, 0d3F3C71C7258A578B;
	fma.rn.f64 	%fd26, %fd25, %fd21, 0d3F6249249242B910;
	fma.rn.f64 	%fd27, %fd26, %fd21, 0d3F89999999999DFB;
	sub.f64 	%fd28, %fd12, %fd20;
	add.f64 	%fd29, %fd28, %fd28;
	neg.f64 	%fd30, %fd20;
	fma.rn.f64 	%fd31, %fd30, %fd12, %fd29;
	mul.f64 	%fd32, %fd18, %fd31;
	fma.rn.f64 	%fd33, %fd21, %fd27, 0d3FB5555555555555;
	mov.f64 	%fd34, 0d3FB5555555555555;
	sub.f64 	%fd35, %fd34, %fd33;
	fma.rn.f64 	%fd36, %fd21, %fd27, %fd35;
	add.f64 	%fd37, %fd36, 0dBC46A4CB00B9E7B0;
	add.f64 	%fd38, %fd33, %fd37;
	sub.f64 	%fd39, %fd33, %fd38;
	add.f64 	%fd40, %fd37, %fd39;
	mul.rn.f64 	%fd41, %fd20, %fd20;
	neg.f64 	%fd42, %fd41;
	fma.rn.f64 	%fd43, %fd20, %fd20, %fd42;
	{
	.reg .b32 %temp; 
	mov.b64 	{%r22, %temp}, %fd32;
	}
	{
	.reg .b32 %temp; 
	mov.b64 	{%temp, %r23}, %fd32;
	}
	add.s32 	%r24, %r23, 1048576;
	mov.b64 	%fd44, {%r22, %r24};
	fma.rn.f64 	%fd45, %fd20, %fd44, %fd43;
	mul.rn.f64 	%fd46, %fd41, %fd20;
	neg.f64 	%fd47, %fd46;
	fma.rn.f64 	%fd48, %fd41, %fd20, %fd47;
	fma.rn.f64 	%fd49, %fd41, %fd32, %fd48;
	fma.rn.f64 	%fd50, %fd45, %fd20, %fd49;
	mul.rn.f64 	%fd51, %fd38, %fd46;
	neg.f64 	%fd52, %fd51;
	fma.rn.f64 	%fd53, %fd38, %fd46, %fd52;
	fma.rn.f64 	%fd54, %fd38, %fd50, %fd53;
	fma.rn.f64 	%fd55, %fd40, %fd46, %fd54;
	add.f64 	%fd56, %fd51, %fd55;
	sub.f64 	%fd57, %fd51, %fd56;
	add.f64 	%fd58, %fd55, %fd57;
	add.f64 	%fd59, %fd20, %fd56;
	sub.f64 	%fd60, %fd20, %fd59;
	add.f64 	%fd61, %fd56, %fd60;
	add.f64 	%fd62, %fd58, %fd61;
	add.f64 	%fd63, %fd32, %fd62;
	add.f64 	%fd64, %fd59, %fd63;
	sub.f64 	%fd65, %fd59, %fd64;
	add.f64 	%fd66, %fd63, %fd65;
	xor.b32  	%r25, %r48, -2147483648;
	mov.b32 	%r26, 1127219200;
	mov.b64 	%fd67, {%r25, %r26};
	mov.b32 	%r27, -2147483648;
	mov.b64 	%fd68, {%r27, %r26};
	sub.f64 	%fd69, %fd67, %fd68;
	fma.rn.f64 	%fd70, %fd69, 0d3FE62E42FEFA39EF, %fd64;
	fma.rn.f64 	%fd71, %fd69, 0dBFE62E42FEFA39EF, %fd70;
	sub.f64 	%fd72, %fd71, %fd64;
	sub.f64 	%fd73, %fd66, %fd72;
	fma.rn.f64 	%fd74, %fd69, 0d3C7ABC9E3B39803F, %fd73;
	add.f64 	%fd75, %fd70, %fd74;
	sub.f64 	%fd76, %fd70, %fd75;
	add.f64 	%fd77, %fd74, %fd76;
	mov.f64 	%fd78, 0d4000000000000000;
	{
	.reg .b32 %temp; 
	mov.b64 	{%temp, %r28}, %fd78;
	}
	{
	.reg .b32 %temp; 
	mov.b64 	{%r29, %temp}, %fd78;
	}
	shl.b32 	%r30, %r28, 1;
	setp.gt.u32 	%p3, %r30, -33554433;
	and.b32  	%r31, %r28, -15728641;
	selp.b32 	%r32, %r31, %r28, %p3;
	mov.b64 	%fd79, {%r29, %r32};
	mul.rn.f64 	%fd80, %fd75, %fd79;
	neg.f64 	%fd81, %fd80;
	fma.rn.f64 	%fd82, %fd75, %fd79, %fd81;
	fma.rn.f64 	%fd83, %fd77, %fd79, %fd82;
	add.f64 	%fd4, %fd80, %fd83;
	sub.f64 	%fd84, %fd80, %fd4;
	add.f64 	%fd5, %fd83, %fd84;
	fma.rn.f64 	%fd85, %fd4, 0d3FF71547652B82FE, 0d4338000000000000;
	{
	.reg .b32 %temp; 
	mov.b64 	{%r13, %temp}, %fd85;
	}
	mov.f64 	%fd86, 0dC338000000000000;
	add.rn.f64 	%fd87, %fd85, %fd86;
	fma.rn.f64 	%fd88, %fd87, 0dBFE62E42FEFA39EF, %fd4;
	fma.rn.f64 	%fd89, %fd87, 0dBC7ABC9E3B39803F, %fd88;
	fma.rn.f64 	%fd90, %fd89, 0d3E5ADE1569CE2BDF, 0d3E928AF3FCA213EA;
	fma.rn.f64 	%fd91, %fd90, %fd89, 0d3EC71DEE62401315;
	fma.rn.f64 	%fd92, %fd91, %fd89, 0d3EFA01997C89EB71;
	fma.rn.f64 	%fd93, %fd92, %fd89, 0d3F2A01A014761F65;
	fma.rn.f64 	%fd94, %fd93, %fd89, 0d3F56C16C1852B7AF;
	fma.rn.f64 	%fd95, %fd94, %fd89, 0d3F81111111122322;
	fma.rn.f64 	%fd96, %fd95, %fd89, 0d3FA55555555502A1;
	fma.rn.f64 	%fd97, %fd96, %fd89, 0d3FC5555555555511;
	fma.rn.f64 	%fd98, %fd97, %fd89, 0d3FE000000000000B;
	fma.rn.f64 	%fd99, %fd98, %fd89, 0d3FF0000000000000;
	fma.rn.f64 	%fd100, %fd99, %fd89, 0d3FF0000000000000;
	{
	.reg .b32 %temp; 
	mov.b64 	{%r14, %temp}, %fd100;
	}
	{
	.reg .b32 %temp; 
	mov.b64 	{%temp, %r15}, %fd100;
	}
	shl.b32 	%r33, %r13, 20;
	add.s32 	%r34, %r33, %r15;
	mov.b64 	%fd108, {%r14, %r34};
	{
	.reg .b32 %temp; 
	mov.b64 	{%temp, %r35}, %fd4;
	}
	mov.b32 	%f2, %r35;
	abs.f32 	%f1, %f2;
	setp.lt.f32 	%p4, %f1, 0f4086232B;
	@%p4 bra 	$L__BB1_7;
	setp.lt.f64 	%p5, %fd4, 0d0000000000000000;
	add.f64 	%fd101, %fd4, 0d7FF0000000000000;
	selp.f64 	%fd108, 0d0000000000000000, %fd101, %p5;
	setp.geu.f32 	%p6, %f1, 0f40874800;
	@%p6 bra 	$L__BB1_7;
	shr.u32 	%r36, %r13, 31;
	add.s32 	%r37, %r13, %r36;
	shr.s32 	%r38, %r37, 1;
	shl.b32 	%r39, %r38, 20;
	add.s32 	%r40, %r15, %r39;
	mov.b64 	%fd102, {%r14, %r40};
	sub.s32 	%r41, %r13, %r38;
	shl.b32 	%r42, %r41, 20;
	add.s32 	%r43, %r42, 1072693248;
	mov.b32 	%r44, 0;
	mov.b64 	%fd103, {%r44, %r43};
	mul.f64 	%fd108, %fd103, %fd102;
$L__BB1_7:
	abs.f64 	%fd104, %fd108;
	setp.eq.f64 	%p7, %fd104, 0d7FF0000000000000;
	fma.rn.f64 	%fd105, %fd108, %fd5, %fd108;
	selp.f64 	%fd106, %fd108, %fd105, %p7;
	st.param.f64 	[func_retval0], %fd106;
	ret;

}


// ===== COMPILED SASS (sm_100) =====

	.target	sm_100

	.elftype	@"ET_EXEC"


//--------------------- .note.nv.tkinfo           --------------------------
	.section	.note.nv.tkinfo,"",@"SHT_NOTE"
	.sectionflags	@"SHF_NOTE_NV_TKINFO"
	.tkinfo
        /*0018*/ 	.word	0x00000002
        /*0030*/ 	.string	""
        /*0030*/ 	.string	"ptxas"
        /*0030*/ 	.string	"Cuda compilation tools, release 13.0, V13.0.88"
        /*0030*/ 	.string	"Build cuda_13.0.r13.0/compiler.36424714_0"
        /*0030*/ 	.string	"-arch sm_100 -m 64 "



//--------------------- .note.nv.cuinfo           --------------------------
	.section	.note.nv.cuinfo,"",@"SHT_NOTE"
	.sectionflags	@"SHF_NOTE_NV_CUINFO"
        /*0018*/ 	.short	0x0002
        /*001a*/ 	.short	0x0064
        /*001c*/ 	.short	0x0082
	.zero		2


//--------------------- .nv.info                  --------------------------
	.section	.nv.info,"",@"SHT_CUDA_INFO"
	.align	4


	//----- nvinfo : EIATTR_REGCOUNT
	.align		4
        /*0000*/ 	.byte	0x04, 0x2f
        /*0002*/ 	.short	(.L_1 - .L_0)
	.align		4
.L_0:
        /*0004*/ 	.word	index@(fitness_kernel)
        /*0008*/ 	.word	0x00000026


	//----- nvinfo : EIATTR_FRAME_SIZE
	.align		4
.L_1:
        /*000c*/ 	.byte	0x04, 0x11
        /*000e*/ 	.short	(.L_3 - .L_2)
	.align		4
.L_2:
        /*0010*/ 	.word	index@($fitness_kernel$__internal_accurate_pow)
        /*0014*/ 	.word	0x00000000


	//----- nvinfo : EIATTR_FRAME_SIZE
	.align		4
.L_3:
        /*0018*/ 	.byte	0x04, 0x11
        /*001a*/ 	.short	(.L_5 - .L_4)
	.align		4
.L_4:
        /*001c*/ 	.word	index@($__internal_0_$__cuda_sm3x_div_rn_noftz_f32_slowpath)
        /*0020*/ 	.word	0x00000000


	//----- nvinfo : EIATTR_FRAME_SIZE
	.align		4
.L_5:
        /*0024*/ 	.byte	0x04, 0x11
        /*0026*/ 	.short	(.L_7 - .L_6)
	.align		4
.L_6:
        /*0028*/ 	.word	index@(fitness_kernel)
        /*002c*/ 	.word	0x00000000


	//----- nvinfo : EIATTR_MIN_STACK_SIZE
	.align		4
.L_7:
        /*0030*/ 	.byte	0x04, 0x12
        /*0032*/ 	.short	(.L_9 - .L_8)
	.align		4
.L_8:
        /*0034*/ 	.word	index@(fitness_kernel)
        /*0038*/ 	.word	0x00000000
.L_9:


//--------------------- .nv.compat                --------------------------
	.section	.nv.compat,"",@"SHT_CUDA_COMPAT_INFO"
	.align	4
        /*0000*/ 	.byte	0x02, 0x09, 0x00, 0x00, 0x02, 0x02, 0x01, 0x00, 0x02, 0x05, 0x05, 0x00, 0x03, 0x07, 0x01, 0x01
        /*0010*/ 	.byte	0x02, 0x03, 0x00, 0x00, 0x02, 0x06, 0x01, 0x00, 0x04, 0x0b, 0x08, 0x00, 0x01, 0x00, 0x00, 0x00
        /*0020*/ 	.byte	0x00, 0x00, 0x00, 0x00


//--------------------- .nv.info.fitness_kernel   --------------------------
	.section	.nv.info.fitness_kernel,"",@"SHT_CUDA_INFO"
	.sectionflags	@""
	.align	4


	//----- nvinfo : EIATTR_CUDA_API_VERSION
	.align		4
        /*0000*/ 	.byte	0x04, 0x37
        /*0002*/ 	.short	(.L_11 - .L_10)
.L_10:
        /*0004*/ 	.word	0x00000082


	//----- nvinfo : EIATTR_KPARAM_INFO
	.align		4
.L_11:
        /*0008*/ 	.byte	0x04, 0x17
        /*000a*/ 	.short	(.L_13 - .L_12)
.L_12:
        /*000c*/ 	.word	0x00000000
        /*0010*/ 	.short	0x0005
        /*0012*/ 	.short	0x0028
        /*0014*/ 	.byte	0x00, 0xf5, 0x21, 0x00


	//----- nvinfo : EIATTR_KPARAM_INFO
	.align		4
.L_13:
        /*0018*/ 	.byte	0x04, 0x17
        /*001a*/ 	.short	(.L_15 - .L_14)
.L_14:
        /*001c*/ 	.word	0x00000000
        /*0020*/ 	.short	0x0004
        /*0022*/ 	.short	0x0020
        /*0024*/ 	.byte	0x00, 0xf5, 0x21, 0x00


	//----- nvinfo : EIATTR_KPARAM_INFO
	.align		4
.L_15:
        /*0028*/ 	.byte	0x04, 0x17
        /*002a*/ 	.short	(.L_17 - .L_16)
.L_16:
        /*002c*/ 	.word	0x00000000
        /*0030*/ 	.short	0x0003
        /*0032*/ 	.short	0x0018
        /*0034*/ 	.byte	0x00, 0xf5, 0x21, 0x00


	//----- nvinfo : EIATTR_KPARAM_INFO
	.align		4
.L_17:
        /*0038*/ 	.byte	0x04, 0x17
        /*003a*/ 	.short	(.L_19 - .L_18)
.L_18:
        /*003c*/ 	.word	0x00000000
        /*0040*/ 	.short	0x0002
        /*0042*/ 	.short	0x0010
        /*0044*/ 	.byte	0x00, 0xf0, 0x11, 0x00


	//----- nvinfo : EIATTR_KPARAM_INFO
	.align		4
.L_19:
        /*0048*/ 	.byte	0x04, 0x17
        /*004a*/ 	.short	(.L_21 - .L_20)
.L_20:
        /*004c*/ 	.word	0x00000000
        /*0050*/ 	.short	0x0001
        /*0052*/ 	.short	0x0008
        /*0054*/ 	.byte	0x00, 0xf5, 0x21, 0x00


	//----- nvinfo : EIATTR_KPARAM_INFO
	.align		4
.L_21:
        /*0058*/ 	.byte	0x04, 0x17
        /*005a*/ 	.short	(.L_23 - .L_22)
.L_22:
        /*005c*/ 	.word	0x00000000
        /*0060*/ 	.short	0x0000
        /*0062*/ 	.short	0x0000
        /*0064*/ 	.byte	0x00, 0xf0, 0x11, 0x00


	//----- nvinfo : EIATTR_SPARSE_MMA_MASK
	.align		4
.L_23:
        /*0068*/ 	.byte	0x03, 0x50
        /*006a*/ 	.short	0x0000


	//----- nvinfo : EIATTR_MAXREG_COUNT
	.align		4
        /*006c*/ 	.byte	0x03, 0x1b
        /*006e*/ 	.short	0x00ff


	//----- nvinfo : EIATTR_MERCURY_ISA_VERSION
	.align		4
        /*0070*/ 	.byte	0x03, 0x5f
        /*0072*/ 	.short	0x0101


	//----- nvinfo : EIATTR_VRC_CTA_INIT_COUNT
	.align		4
        /*0074*/ 	.byte	0x02, 0x4a
	.zero		1
	.zero		1


	//----- nvinfo : EIATTR_EXIT_INSTR_OFFSETS
	.align		4
        /*0078*/ 	.byte	0x04, 0x1c
        /*007a*/ 	.short	(.L_25 - .L_24)


	//   ....[0]....
.L_24:
        /*007c*/ 	.word	0x00000070


	//   ....[1]....
        /*0080*/ 	.word	0x00000e90


	//----- nvinfo : EIATTR_CRS_STACK_SIZE
	.align		4
.L_25:
        /*0084*/ 	.byte	0x04, 0x1e
        /*0086*/ 	.short	(.L_27 - .L_26)
.L_26:
        /*0088*/ 	.word	0x00000000


	//----- nvinfo : EIATTR_CBANK_PARAM_SIZE
	.align		4
.L_27:
        /*008c*/ 	.byte	0x03, 0x19
        /*008e*/ 	.short	0x0030


	//----- nvinfo : EIATTR_PARAM_CBANK
	.align		4
        /*0090*/ 	.byte	0x04, 0x0a
        /*0092*/ 	.short	(.L_29 - .L_28)
	.align		4
.L_28:
        /*0094*/ 	.word	index@(.nv.constant0.fitness_kernel)
        /*0098*/ 	.short	0x0380
        /*009a*/ 	.short	0x0030


	//----- nvinfo : EIATTR_SW_WAR
	.align		4
.L_29:
        /*009c*/ 	.byte	0x04, 0x36
        /*009e*/ 	.short	(.L_31 - .L_30)
.L_30:
        /*00a0*/ 	.word	0x00000008
.L_31:


//--------------------- .nv.callgraph             --------------------------
	.section	.nv.callgraph,"",@"SHT_CUDA_CALLGRAPH"
	.align	4
	.sectionentsize	8
	.align		4
        /*0000*/ 	.word	0x00000000
	.align		4
        /*0004*/ 	.word	0xffffffff
	.align		4
        /*0008*/ 	.word	0x00000000
	.align		4
        /*000c*/ 	.word	0xfffffffe
	.align		4
        /*0010*/ 	.word	0x00000000
	.align		4
        /*0014*/ 	.word	0xfffffffd
	.align		4
        /*0018*/ 	.word	0x00000000
	.align		4
        /*001c*/ 	.word	0xfffffffc


//--------------------- .text.fitness_kernel      --------------------------
	.section	.text.fitness_kernel,"ax",@progbits
	.align	128
        .global         fitness_kernel
        .type           fitness_kernel,@function
        .size           fitness_kernel,(.L_x_36 - fitness_kernel)
        .other          fitness_kernel,@"STO_CUDA_ENTRY STV_DEFAULT"
fitness_kernel:
.text.fitness_kernel:
[----:B------:R-:W-:Y:S01]  /*0000*/  LDC R1, c[0x0][0x37c] ;  /* 0x0000df00ff017b82 */ /* 0x000fe20000000800 */
[----:B------:R-:W0:Y:S07]  /*0010*/  S2R R3, SR_TID.X ;  /* 0x0000000000037919 */ /* 0x000e2e0000002100 */
[----:B------:R-:W0:Y:S01]  /*0020*/  S2UR UR4, SR_CTAID.X ;  /* 0x00000000000479c3 */ /* 0x000e220000002500 */
[----:B------:R-:W1:Y:S07]  /*0030*/  LDCU UR5, c[0x0][0x380] ;  /* 0x00007000ff0577ac */ /* 0x000e6e0008000800 */
[----:B------:R-:W0:Y:S02]  /*0040*/  LDC R6, c[0x0][0x360] ;  /* 0x0000d800ff067b82 */ /* 0x000e240000000800 */
[----:B0-----:R-:W-:-:S05]  /*0050*/  IMAD R6, R6, UR4, R3 ;  /* 0x0000000406067c24 */ /* 0x001fca000f8e0203 */
[----:B-1----:R-:W-:-:S13]  /*0060*/  ISETP.GE.AND P0, PT, R6, UR5, PT ;  /* 0x0000000506007c0c */ /* 0x002fda000bf06270 */
[----:B------:R-:W-:Y:S05]  /*0070*/  @P0 EXIT ;  /* 0x000000000000094d */ /* 0x000fea0003800000 */
[----:B------:R-:W0:Y:S01]  /*0080*/  LDCU UR4, c[0x0][0x390] ;  /* 0x00007200ff0477ac */ /* 0x000e220008000800 */
[----:B------:R-:W-:Y:S01]  /*0090*/  IMAD.MOV.U32 R33, RZ, RZ, RZ ;  /* 0x000000ffff217224 */ /* 0x000fe200078e00ff */
[----:B------:R-:W1:Y:S01]  /*00a0*/  LDCU.64 UR6, c[0x0][0x358] ;  /* 0x00006b00ff0677ac */ /* 0x000e620008000a00 */
[----:B0-----:R-:W-:-:S09]  /*00b0*/  UISETP.GE.AND UP0, UPT, UR4, 0x1, UPT ;  /* 0x000000010400788c */ /* 0x001fd2000bf06270 */
[----:B-1----:R-:W-:Y:S05]  /*00c0*/  BRA.U !UP0, `(.L_x_0) ;  /* 0x0000000d08247547 */ /* 0x002fea000b800000 */
[----:B------:R-:W0:Y:S01]  /*00d0*/  LDC.64 R12, c[0x0][0x388] ;  /* 0x0000e200ff0c7b82 */ /* 0x000e220000000a00 */
[----:B------:R-:W-:-:S04]  /*00e0*/  IMAD R3, R6, 0x5, RZ ;  /* 0x0000000506037824 */ /* 0x000fc800078e02ff */
[----:B0-----:R-:W-:-:S05]  /*00f0*/  IMAD.WIDE R12, R3, 0x4, R12 ;  /* 0x00000004030c7825 */ /* 0x001fca00078e020c */
[----:B------:R-:W2:Y:S01]  /*0100*/  LDG.E R5, desc[UR6][R12.64+0x10] ;  /* 0x000010060c057981 */ /* 0x000ea2000c1e1900 */
[----:B------:R-:W0:Y:S01]  /*0110*/  LDC R11, c[0x0][0x39c] ;  /* 0x0000e700ff0b7b82 */ /* 0x000e220000000800 */
[----:B------:R-:W1:Y:S01]  /*0120*/  LDCU UR5, c[0x0][0x398] ;  /* 0x00007300ff0577ac */ /* 0x000e620008000800 */
[----:B------:R-:W-:Y:S01]  /*0130*/  CS2R R2, SRZ ;  /* 0x0000000000027805 */ /* 0x000fe2000001ff00 */
[----:B------:R-:W3:Y:S05]  /*0140*/  LDCU UR8, c[0x0][0x3a0] ;  /* 0x00007400ff0877ac */ /* 0x000eea0008000800 */
[----:B------:R-:W4:Y:S01]  /*0150*/  LDC R17, c[0x0][0x3a4] ;  /* 0x0000e900ff117b82 */ /* 0x000f220000000800 */
[----:B------:R-:W-:Y:S01]  /*0160*/  UISETP.NE.AND UP0, UPT, UR4, 0x1, UPT ;  /* 0x000000010400788c */ /* 0x000fe2000bf05270 */
[----:B-1----:R-:W-:-:S02]  /*0170*/  IMAD.U32 R10, RZ, RZ, UR5 ;  /* 0x00000005ff0a7e24 */ /* 0x002fc4000f8e00ff */
[----:B---3--:R-:W-:Y:S01]  /*0180*/  IMAD.U32 R8, RZ, RZ, UR8 ;  /* 0x00000008ff087e24 */ /* 0x008fe2000f8e00ff */
[----:B--2---:R-:W-:-:S05]  /*0190*/  I2FP.F32.S32 R5, R5 ;  /* 0x0000000500057245 */ /* 0x004fca0000201400 */
[----:B0---4-:R-:W-:Y:S05]  /*01a0*/  BRA.U !UP0, `(.L_x_1) ;  /* 0x0000000508ec7547 */ /* 0x011fea000b800000 */
[----:B------:R-:W2:Y:S04]  /*01b0*/  LDG.E R4, desc[UR6][R12.64+0xc] ;  /* 0x00000c060c047981 */ /* 0x000ea8000c1e1900 */
[----:B------:R-:W3:Y:S04]  /*01c0*/  LDG.E R3, desc[UR6][R12.64+0x8] ;  /* 0x000008060c037981 */ /* 0x000ee8000c1e1900 */
[----:B------:R-:W4:Y:S04]  /*01d0*/  LDG.E R2, desc[UR6][R12.64+0x4] ;  /* 0x000004060c027981 */ /* 0x000f28000c1e1900 */
[----:B------:R-:W5:Y:S01]  /*01e0*/  LDG.E R0, desc[UR6][R12.64] ;  /* 0x000000060c007981 */ /* 0x000f62000c1e1900 */
[----:B------:R-:W-:Y:S01]  /*01f0*/  ULOP3.LUT UR4, UR4, 0x7ffffffe, URZ, 0xc0, !UPT ;  /* 0x7ffffffe04047892 */ /* 0x000fe2000f8ec0ff */
[----:B------:R-:W-:-:S03]  /*0200*/  IMAD.MOV.U32 R33, RZ, RZ, RZ ;  /* 0x000000ffff217224 */ /* 0x000fc600078e00ff */
[----:B------:R-:W-:Y:S01]  /*0210*/  UIADD3 UR4, UPT, UPT, -UR4, URZ, URZ ;  /* 0x000000ff04047290 */ /* 0x000fe2000fffe1ff */
[----:B--2---:R-:W-:Y:S02]  /*0220*/  I2FP.F32.S32 R4, R4 ;  /* 0x0000000400047245 */ /* 0x004fe40000201400 */
[----:B---3--:R-:W-:Y:S02]  /*0230*/  I2FP.F32.S32 R3, R3 ;  /* 0x0000000300037245 */ /* 0x008fe40000201400 */
[----:B----4-:R-:W-:Y:S02]  /*0240*/  I2FP.F32.S32 R2, R2 ;  /* 0x0000000200027245 */ /* 0x010fe40000201400 */
[----:B-----5:R-:W-:-:S07]  /*0250*/  I2FP.F32.S32 R0, R0 ;  /* 0x0000000000007245 */ /* 0x020fce0000201400 */
.L_x_13:
[----:B0-----:R-:W2:Y:S01]  /*0260*/  LDG.E R14, desc[UR6][R10.64] ;  /* 0x000000060a0e7981 */ /* 0x001ea2000c1e1900 */
[----:B------:R-:W-:Y:S01]  /*0270*/  IMAD.MOV.U32 R16, RZ, RZ, 0x3dcccccd ;  /* 0x3dcccccdff107424 */ /* 0x000fe200078e00ff */
[----:B------:R-:W-:Y:S01]  /*0280*/  BSSY.RECONVERGENT B0, `(.L_x_2) ;  /* 0x0000012000007945 */ /* 0x000fe20003800200 */
[----:B------:R-:W-:-:S04]  /*0290*/  IMAD.MOV.U32 R9, RZ, RZ, 0x41200000 ;  /* 0x41200000ff097424 */ /* 0x000fc800078e00ff */
[----:B------:R-:W-:Y:S01]  /*02a0*/  FFMA R9, R16, -R9, 1 ;  /* 0x3f80000010097423 */ /* 0x000fe20000000809 */
[----:B--2---:R-:W-:-:S04]  /*02b0*/  FFMA R7, R5, R14, R4 ;  /* 0x0000000e05077223 */ /* 0x004fc80000000004 */
[----:B------:R-:W-:-:S04]  /*02c0*/  FFMA R7, R14, R7, R3 ;  /* 0x000000070e077223 */ /* 0x000fc80000000003 */
[----:B------:R-:W-:-:S04]  /*02d0*/  FFMA R7, R14, R7, R2 ;  /* 0x000000070e077223 */ /* 0x000fc80000000002 */
[----:B------:R-:W-:Y:S01]  /*02e0*/  FFMA R7, R14, R7, R0 ;  /* 0x000000070e077223 */ /* 0x000fe20000000000 */
[----:B------:R-:W-:-:S03]  /*02f0*/  FFMA R14, R9, R16, 0.10000000149011611938 ;  /* 0x3dcccccd090e7423 */ /* 0x000fc60000000010 */
[----:B------:R-:W0:Y:S01]  /*0300*/  FCHK P0, R7, 10 ;  /* 0x4120000007007902 */ /* 0x000e220000000000 */
[----:B------:R-:W-:-:S04]  /*0310*/  FFMA R9, R7, R14, RZ ;  /* 0x0000000e07097223 */ /* 0x000fc800000000ff */
[----:B------:R-:W-:-:S04]  /*0320*/  FFMA R15, R9, -10, R7 ;  /* 0xc1200000090f7823 */ /* 0x000fc80000000007 */
[----:B------:R-:W-:Y:S01]  /*0330*/  FFMA R34, R14, R15, R9 ;  /* 0x0000000f0e227223 */ /* 0x000fe20000000009 */
[----:B------:R-:W-:Y:S01]  /*0340*/  IMAD.MOV.U32 R9, RZ, RZ, R17 ;  /* 0x000000ffff097224 */ /* 0x000fe200078e0011 */
[----:B01----:R-:W-:Y:S06]  /*0350*/  @!P0 BRA `(.L_x_3) ;  /* 0x0000000000108947 */ /* 0x003fec0003800000 */
[----:B------:R-:W-:Y:S01]  /*0360*/  IMAD.MOV.U32 R14, RZ, RZ, 0x41200000 ;  /* 0x41200000ff0e7424 */ /* 0x000fe200078e00ff */
[----:B------:R-:W-:-:S07]  /*0370*/  MOV R16, 0x390 ;  /* 0x0000039000107802 */ /* 0x000fce0000000f00 */
[----:B------:R-:W-:Y:S05]  /*0380*/  CALL.REL.NOINC `($__internal_0_$__cuda_sm3x_div_rn_noftz_f32_slowpath) ;  /* 0x0000000800c47944 */ /* 0x000fea0003c00000 */
[----:B------:R-:W-:-:S07]  /*0390*/  MOV R34, R7 ;  /* 0x0000000700227202 */ /* 0x000fce0000000f00 */
.L_x_3:
[----:B------:R-:W-:Y:S05]  /*03a0*/  BSYNC.RECONVERGENT B0 ;  /* 0x0000000000007941 */ /* 0x000fea0003800200 */
.L_x_2:
[----:B------:R-:W2:Y:S01]  /*03b0*/  LDG.E R7, desc[UR6][R8.64] ;  /* 0x0000000608077981 */ /* 0x000ea2000c1e1900 */
[----:B------:R-:W-:Y:S01]  /*03c0*/  BSSY.RECONVERGENT B0, `(.L_x_4) ;  /* 0x0000007000007945 */ /* 0x000fe20003800200 */
[----:B------:R-:W-:Y:S01]  /*03d0*/  MOV R32, 0x430 ;  /* 0x0000043000207802 */ /* 0x000fe20000000f00 */
[----:B--2---:R-:W-:-:S04]  /*03e0*/  FADD R34, -R7, R34 ;  /* 0x0000002207227221 */ /* 0x004fc80000000100 */
[----:B------:R-:W0:Y:S02]  /*03f0*/  F2F.F64.F32 R30, R34 ;  /* 0x00000022001e7310 */ /* 0x000e240000201800 */
[----:B0-----:R-:W-:-:S10]  /*0400*/  DADD R14, -RZ, |R30| ;  /* 0x00000000ff0e7229 */ /* 0x001fd4000000051e */
[----:B------:R-:W-:-:S07]  /*0410*/  IMAD.MOV.U32 R7, RZ, RZ, R15 ;  /* 0x000000ffff077224 */ /* 0x000fce00078e000f */
[----:B------:R-:W-:Y:S05]  /*0420*/  CALL.REL.NOINC `($fitness_kernel$__internal_accurate_pow) ;  /* 0x0000001000347944 */ /* 0x000fea0003c00000 */
[----:B------:R-:W-:Y:S05]  /*0430*/  BSYNC.RECONVERGENT B0 ;  /* 0x0000000000007941 */ /* 0x000fea0003800200 */
.L_x_4:
[----:B------:R-:W2:Y:S01]  /*0440*/  LDG.E R19, desc[UR6][R10.64+0x4] ;  /* 0x000004060a137981 */ /* 0x000ea2000c1e1900 */
[----:B------:R-:W-:Y:S01]  /*0450*/  DADD R14, R30, 2 ;  /* 0x400000001e0e7429 */ /* 0x000fe20000000000 */
[C---:B------:R-:W-:Y:S01]  /*0460*/  FSETP.NEU.AND P1, PT, R34.reuse, RZ, PT ;  /* 0x000000ff2200720b */ /* 0x040fe20003f2d000 */
[----:B------:R-:W-:Y:S01]  /*0470*/  BSSY.RECONVERGENT B0, `(.L_x_5) ;  /* 0x0000010000007945 */ /* 0x000fe20003800200 */
[----:B------:R-:W-:Y:S02]  /*0480*/  FSETP.NEU.AND P0, PT, R34, 1, PT ;  /* 0x3f8000002200780b */ /* 0x000fe40003f0d000 */
[----:B------:R-:W-:Y:S02]  /*0490*/  FSEL R16, R7, RZ, P1 ;  /* 0x000000ff07107208 */ /* 0x000fe40000800000 */
[----:B------:R-:W-:-:S03]  /*04a0*/  FSEL R17, R20, RZ, P1 ;  /* 0x000000ff14117208 */ /* 0x000fc60000800000 */
[----:B------:R-:W-:-:S04]  /*04b0*/  LOP3.LUT R14, R15, 0x7ff00000, RZ, 0xc0, !PT ;  /* 0x7ff000000f0e7812 */ /* 0x000fc800078ec0ff */
[----:B------:R-:W-:Y:S02]  /*04c0*/  ISETP.NE.AND P2, PT, R14, 0x7ff00000, PT ;  /* 0x7ff000000e00780c */ /* 0x000fe40003f45270 */
[----:B------:R0:W1:Y:S01]  /*04d0*/  F2F.F64.F32 R14, R33 ;  /* 0x00000021000e7310 */ /* 0x0000620000201800 */
[----:B--2---:R-:W-:-:S04]  /*04e0*/  FFMA R18, R5, R19, R4 ;  /* 0x0000001305127223 */ /* 0x004fc80000000004 */
[----:B------:R-:W-:-:S06]  /*04f0*/  FFMA R18, R19, R18, R3 ;  /* 0x0000001213127223 */ /* 0x000fcc0000000003 */
[----:B01----:R-:W-:Y:S05]  /*0500*/  @P2 BRA `(.L_x_6) ;  /* 0x0000000000182947 */ /* 0x003fea0003800000 */
[----:B------:R-:W-:-:S13]  /*0510*/  FSETP.NAN.AND P1, PT, R34, R34, PT ;  /* 0x000000222200720b */ /* 0x000fda0003f28000 */
[----:B------:R-:W-:Y:S01]  /*0520*/  @P1 DADD R16, R30, 2 ;  /* 0x400000001e101429 */ /* 0x000fe20000000000 */
[----:B------:R-:W-:Y:S10]  /*0530*/  @P1 BRA `(.L_x_6) ;  /* 0x00000000000c1947 */ /* 0x000ff40003800000 */
[----:B------:R-:W-:-:S14]  /*0540*/  DSETP.NEU.AND P1, PT, |R30|, +INF , PT ;  /* 0x7ff000001e00742a */ /* 0x000fdc0003f2d200 */
[----:B------:R-:W-:Y:S02]  /*0550*/  @!P1 IMAD.MOV.U32 R16, RZ, RZ, 0x0 ;  /* 0x00000000ff109424 */ /* 0x000fe400078e00ff */
[----:B------:R-:W-:-:S07]  /*0560*/  @!P1 IMAD.MOV.U32 R17, RZ, RZ, 0x7ff00000 ;  /* 0x7ff00000ff119424 */ /* 0x000fce00078e00ff */
.L_x_6:
[----:B------:R-:W-:Y:S05]  /*0570*/  BSYNC.RECONVERGENT B0 ;  /* 0x0000000000007941 */ /* 0x000fea0003800200 */
.L_x_5:
[----:B------:R-:W-:Y:S01]  /*0580*/  FFMA R18, R19, R18, R2 ;  /* 0x0000001213127223 */ /* 0x000fe20000000002 */
[----:B------:R-:W-:Y:S01]  /*0590*/  FSEL R16, R16, RZ, P0 ;  /* 0x000000ff10107208 */ /* 0x000fe20000000000 */
[----:B------:R-:W-:Y:S01]  /*05a0*/  IMAD.MOV.U32 R7, RZ, RZ, 0x3dcccccd ;  /* 0x3dcccccdff077424 */ /* 0x000fe200078e00ff */
[----:B------:R-:W-:Y:S01]  /*05b0*/  FSEL R17, R17, 1.875, P0 ;  /* 0x3ff0000011117808 */ /* 0x000fe20000000000 */
[----:B------:R-:W-:Y:S01]  /*05c0*/  FFMA R19, R19, R18, R0 ;  /* 0x0000001213137223 */ /* 0x000fe20000000000 */
[----:B------:R-:W-:Y:S01]  /*05d0*/  IMAD.MOV.U32 R20, RZ, RZ, 0x41200000 ;  /* 0x41200000ff147424 */ /* 0x000fe200078e00ff */
[----:B------:R-:W-:Y:S02]  /*05e0*/  BSSY.RECONVERGENT B0, `(.L_x_7) ;  /* 0x000000f000007945 */ /* 0x000fe40003800200 */
[----:B------:R-:W0:Y:S01]  /*05f0*/  FCHK P0, R19, 10 ;  /* 0x4120000013007902 */ /* 0x000e220000000000 */
[----:B------:R-:W-:Y:S01]  /*0600*/  DADD R14, R14, R16 ;  /* 0x000000000e0e7229 */ /* 0x000fe20000000010 */
[----:B------:R-:W-:-:S04]  /*0610*/  FFMA R20, R7, -R20, 1 ;  /* 0x3f80000007147423 */ /* 0x000fc80000000814 */
[----:B------:R-:W-:Y:S02]  /*0620*/  FFMA R7, R20, R7, 0.10000000149011611938 ;  /* 0x3dcccccd14077423 */ /* 0x000fe40000000007 */
[----:B------:R1:W2:Y:S02]  /*0630*/  F2F.F32.F64 R34, R14 ;  /* 0x0000000e00227310 */ /* 0x0002a40000301000 */
[----:B------:R-:W-:-:S04]  /*0640*/  FFMA R16, R7, R19, RZ ;  /* 0x0000001307107223 */ /* 0x000fc800000000ff */
[----:B------:R-:W-:-:S04]  /*0650*/  FFMA R17, R16, -10, R19 ;  /* 0xc120000010117823 */ /* 0x000fc80000000013 */
[----:B------:R-:W-:Y:S01]  /*0660*/  FFMA R33, R7, R17, R16 ;  /* 0x0000001107217223 */ /* 0x000fe20000000010 */
[----:B01----:R-:W-:Y:S06]  /*0670*/  @!P0 BRA `(.L_x_8) ;  /* 0x0000000000148947 */ /* 0x003fec0003800000 */
[----:B------:R-:W-:Y:S01]  /*0680*/  IMAD.MOV.U32 R7, RZ, RZ, R19 ;  /* 0x000000ffff077224 */ /* 0x000fe200078e0013 */
[----:B------:R-:W-:Y:S01]  /*0690*/  MOV R16, 0x6c0 ;  /* 0x000006c000107802 */ /* 0x000fe20000000f00 */
[----:B------:R-:W-:-:S07]  /*06a0*/  IMAD.MOV.U32 R14, RZ, RZ, 0x41200000 ;  /* 0x41200000ff0e7424 */ /* 0x000fce00078e00ff */
[----:B--2---:R-:W-:Y:S05]  /*06b0*/  CALL.REL.NOINC `($__internal_0_$__cuda_sm3x_div_rn_noftz_f32_slowpath) ;  /* 0x0000000400f87944 */ /* 0x004fea0003c00000 */
[----:B------:R-:W-:-:S07]  /*06c0*/  MOV R33, R7 ;  /* 0x0000000700217202 */ /* 0x000fce0000000f00 */
.L_x_8:
[----:B------:R-:W-:Y:S05]  /*06d0*/  BSYNC.RECONVERGENT B0 ;  /* 0x0000000000007941 */ /* 0x000fea0003800200 */
.L_x_7:
[----:B------:R-:W3:Y:S01]  /*06e0*/  LDG.E R14, desc[UR6][R8.64+0x4] ;  /* 0x00000406080e7981 */ /* 0x000ee2000c1e1900 */
[----:B------:R-:W-:Y:S01]  /*06f0*/  BSSY.RECONVERGENT B0, `(.L_x_9) ;  /* 0x0000007000007945 */ /* 0x000fe20003800200 */
[----:B------:R-:W-:Y:S01]  /*0700*/  MOV R32, 0x760 ;  /* 0x0000076000207802 */ /* 0x000fe20000000f00 */
[----:B---3--:R-:W-:-:S04]  /*0710*/  FADD R33, -R14, R33 ;  /* 0x000000210e217221 */ /* 0x008fc80000000100 */
[----:B------:R-:W0:Y:S02]  /*0720*/  F2F.F64.F32 R30, R33 ;  /* 0x00000021001e7310 */ /* 0x000e240000201800 */
[----:B0-----:R-:W-:-:S10]  /*0730*/  DADD R14, -RZ, |R30| ;  /* 0x00000000ff0e7229 */ /* 0x001fd4000000051e */
[----:B------:R-:W-:-:S07]  /*0740*/  IMAD.MOV.U32 R7, RZ, RZ, R15 ;  /* 0x000000ffff077224 */ /* 0x000fce00078e000f */
[----:B--2---:R-:W-:Y:S05]  /*0750*/  CALL.REL.NOINC `($fitness_kernel$__internal_accurate_pow) ;  /* 0x0000000c00687944 */ /* 0x004fea0003c00000 */
[----:B------:R-:W-:Y:S05]  /*0760*/  BSYNC.RECONVERGENT B0 ;  /* 0x0000000000007941 */ /* 0x000fea0003800200 */
.L_x_9:
[----:B------:R-:W-:Y:S01]  /*0770*/  DADD R14, R30, 2 ;  /* 0x400000001e0e7429 */ /* 0x000fe20000000000 */
[----:B------:R-:W-:Y:S01]  /*0780*/  FSETP.NEU.AND P0, PT, R33, RZ, PT ;  /* 0x000000ff2100720b */ /* 0x000fe20003f0d000 */
[----:B------:R-:W-:Y:S08]  /*0790*/  BSSY.RECONVERGENT B0, `(.L_x_10) ;  /* 0x000000e000007945 */ /* 0x000ff00003800200 */
[----:B------:R-:W-:-:S02]  /*07a0*/  LOP3.LUT R14, R15, 0x7ff00000, RZ, 0xc0, !PT ;  /* 0x7ff000000f0e7812 */ /* 0x000fc400078ec0ff */
[----:B------:R-:W-:Y:S02]  /*07b0*/  FSEL R15, R20, RZ, P0 ;  /* 0x000000ff140f7208 */ /* 0x000fe40000000000 */
[----:B------:R-:W-:Y:S02]  /*07c0*/  ISETP.NE.AND P1, PT, R14, 0x7ff00000, PT ;  /* 0x7ff000000e00780c */ /* 0x000fe40003f25270 */
[----:B------:R-:W-:-:S11]  /*07d0*/  FSEL R14, R7, RZ, P0 ;  /* 0x000000ff070e7208 */ /* 0x000fd60000000000 */
[----:B------:R-:W-:Y:S05]  /*07e0*/  @P1 BRA `(.L_x_11) ;  /* 0x0000000000201947 */ /* 0x000fea0003800000 */
[----:B------:R-:W-:-:S13]  /*07f0*/  FSETP.NAN.AND P0, PT, R33, R33, PT ;  /* 0x000000212100720b */ /* 0x000fda0003f08000 */
[----:B------:R-:W-:Y:S05]  /*0800*/  @P0 BRA `(.L_x_12) ;  /* 0x0000000000140947 */ /* 0x000fea0003800000 */
[----:B------:R-:W-:-:S14]  /*0810*/  DSETP.NEU.AND P0, PT, |R30|, +INF , PT ;  /* 0x7ff000001e00742a */ /* 0x000fdc0003f0d200 */
[----:B------:R-:W-:Y:S05]  /*0820*/  @P0 BRA `(.L_x_11) ;  /* 0x0000000000100947 */ /* 0x000fea0003800000 */
[----:B------:R-:W-:Y:S02]  /*0830*/  IMAD.MOV.U32 R14, RZ, RZ, 0x0 ;  /* 0x00000000ff0e7424 */ /* 0x000fe400078e00ff */
[----:B------:R-:W-:Y:S01]  /*0840*/  IMAD.MOV.U32 R15, RZ, RZ, 0x7ff00000 ;  /* 0x7ff00000ff0f7424 */ /* 0x000fe200078e00ff */
[----:B------:R-:W-:Y:S06]  /*0850*/  BRA `(.L_x_11) ;  /* 0x0000000000047947 */ /* 0x000fec0003800000 */
.L_x_12:
[----:B------:R-:W-:-:S11]  /*0860*/  DADD R14, R30, 2 ;  /* 0x400000001e0e7429 */ /* 0x000fd60000000000 */
.L_x_11:
[----:B------:R-:W-:Y:S05]  /*0870*/  BSYNC.RECONVERGENT B0 ;  /* 0x0000000000007941 */ /* 0x000fea0003800200 */
.L_x_10:
[----:B------:R-:W0:Y:S01]  /*0880*/  F2F.F64.F32 R34, R34 ;  /* 0x0000002200227310 */ /* 0x000e220000201800 */
[----:B------:R-:W-:Y:S01]  /*0890*/  FSETP.NEU.AND P0, PT, R33, 1, PT ;  /* 0x3f8000002100780b */ /* 0x000fe20003f0d000 */
[----:B------:R-:W-:Y:S01]  /*08a0*/  UIADD3 UR4, UPT, UPT, UR4, 0x2, URZ ;  /* 0x0000000204047890 */ /* 0x000fe2000fffe0ff */
[----:B------:R-:W-:Y:S02]  /*08b0*/  IADD3 R8, P1, PT, R8, 0x8, RZ ;  /* 0x0000000808087810 */ /* 0x000fe40007f3e0ff */
[----:B------:R-:W-:Y:S01]  /*08c0*/  FSEL R14, R14, RZ, P0 ;  /* 0x000000ff0e0e7208 */ /* 0x000fe20000000000 */
[----:B------:R-:W-:Y:S01]  /*08d0*/  UISETP.NE.AND UP0, UPT, UR4, URZ, UPT ;  /* 0x000000ff0400728c */ /* 0x000fe2000bf05270 */
[----:B------:R-:W-:Y:S01]  /*08e0*/  FSEL R15, R15, 1.875, P0 ;  /* 0x3ff000000f0f7808 */ /* 0x000fe20000000000 */
[----:B------:R-:W-:Y:S01]  /*08f0*/  IMAD.X R17, RZ, RZ, R9, P1 ;  /* 0x000000ffff117224 */ /* 0x000fe200008e0609 */
[----:B------:R-:W-:-:S05]  /*0900*/  IADD3 R10, P0, PT, R10, 0x8, RZ ;  /* 0x000000080a0a7810 */ /* 0x000fca0007f1e0ff */
[----:B------:R-:W-:Y:S01]  /*0910*/  IMAD.X R11, RZ, RZ, R11, P0 ;  /* 0x000000ffff0b7224 */ /* 0x000fe200000e060b */
[----:B0-----:R-:W-:-:S06]  /*0920*/  DADD R14, R34, R14 ;  /* 0x00000000220e7229 */ /* 0x001fcc000000000e */
[----:B------:R0:W1:Y:S01]  /*0930*/  F2F.F32.F64 R33, R14 ;  /* 0x0000000e00217310 */ /* 0x0000620000301000 */
[----:B------:R-:W-:Y:S05]  /*0940*/  BRA.U UP0, `(.L_x_13) ;  /* 0xfffffff900447547 */ /* 0x000fea000b83ffff */
[----:B-1----:R1:W2:Y:S02]  /*0950*/  F2F.F64.F32 R2, R33 ;  /* 0x0000002100027310 */ /* 0x0022a40000201800 */
.L_x_1:
[----:B------:R-:W3:Y:S01]  /*0960*/  LDCU UR4, c[0x0][0x390] ;  /* 0x00007200ff0477ac */ /* 0x000ee20008000800 */
[----:B------:R-:W-:Y:S01]  /*0970*/  IMAD.MOV.U32 R9, RZ, RZ, R17 ;  /* 0x000000ffff097224 */ /* 0x000fe200078e0011 */
[----:B---3--:R-:W-:-:S04]  /*0980*/  ULOP3.LUT UR4, UR4, 0x1, URZ, 0xc0, !UPT ;  /* 0x0000000104047892 */ /* 0x008fc8000f8ec0ff */
[----:B------:R-:W-:-:S09]  /*0990*/  UISETP.NE.U32.AND UP0, UPT, UR4, 0x1, UPT ;  /* 0x000000010400788c */ /* 0x000fd2000bf05070 */
[----:B------:R-:W-:Y:S05]  /*09a0*/  BRA.U UP0, `(.L_x_0) ;  /* 0x0000000100ec7547 */ /* 0x000fea000b800000 */
[----:B------:R-:W3:Y:S04]  /*09b0*/  LDG.E R0, desc[UR6][R12.64+0xc] ;  /* 0x00000c060c007981 */ /* 0x000ee8000c1e1900 */
[----:B------:R-:W4:Y:S04]  /*09c0*/  LDG.E R4, desc[UR6][R12.64+0x8] ;  /* 0x000008060c047981 */ /* 0x000f28000c1e1900 */
[----:B------:R-:W5:Y:S04]  /*09d0*/  LDG.E R10, desc[UR6][R10.64] ;  /* 0x000000060a0a7981 */ /* 0x000f68000c1e1900 */
[----:B0-----:R-:W2:Y:S04]  /*09e0*/  LDG.E R14, desc[UR6][R12.64+0x4] ;  /* 0x000004060c0e7981 */ /* 0x001ea8000c1e1900 */
[----:B------:R-:W2:Y:S01]  /*09f0*/  LDG.E R15, desc[UR6][R12.64] ;  /* 0x000000060c0f7981 */ /* 0x000ea2000c1e1900 */
[----:B------:R-:W-:Y:S01]  /*0a00*/  MOV R17, 0x41200000 ;  /* 0x4120000000117802 */ /* 0x000fe20000000f00 */
[----:B------:R-:W-:Y:S01]  /*0a10*/  BSSY.RECONVERGENT B0, `(.L_x_14) ;  /* 0x0000015000007945 */ /* 0x000fe20003800200 */
[----:B---3--:R-:W-:-:S02]  /*0a20*/  I2FP.F32.S32 R0, R0 ;  /* 0x0000000000007245 */ /* 0x008fc40000201400 */
[----:B----4-:R-:W-:Y:S01]  /*0a30*/  I2FP.F32.S32 R7, R4 ;  /* 0x0000000400077245 */ /* 0x010fe20000201400 */
[----:B------:R-:W-:Y:S02]  /*0a40*/  IMAD.MOV.U32 R4, RZ, RZ, 0x3dcccccd ;  /* 0x3dcccccdff047424 */ /* 0x000fe400078e00ff */
[----:B-----5:R-:W-:Y:S02]  /*0a50*/  FFMA R5, R5, R10, R0 ;  /* 0x0000000a05057223 */ /* 0x020fe40000000000 */
[----:B------:R-:W-:Y:S02]  /*0a60*/  FFMA R17, R4, -R17, 1 ;  /* 0x3f80000004117423 */ /* 0x000fe40000000811 */
[----:B------:R-:W-:Y:S01]  /*0a70*/  FFMA R5, R10, R5, R7 ;  /* 0x000000050a057223 */ /* 0x000fe20000000007 */
[----:B--2---:R-:W-:Y:S02]  /*0a80*/  I2FP.F32.S32 R7, R14 ;  /* 0x0000000e00077245 */ /* 0x004fe40000201400 */
[----:B------:R-:W-:-:S03]  /*0a90*/  I2FP.F32.S32 R0, R15 ;  /* 0x0000000f00007245 */ /* 0x000fc60000201400 */
[----:B------:R-:W-:-:S04]  /*0aa0*/  FFMA R5, R10, R5, R7 ;  /* 0x000000050a057223 */ /* 0x000fc80000000007 */
[----:B------:R-:W-:Y:S01]  /*0ab0*/  FFMA R7, R10, R5, R0 ;  /* 0x000000050a077223 */ /* 0x000fe20000000000 */
[----:B------:R-:W-:-:S03]  /*0ac0*/  FFMA R0, R17, R4, 0.10000000149011611938 ;  /* 0x3dcccccd11007423 */ /* 0x000fc60000000004 */
[----:B------:R-:W0:Y:S01]  /*0ad0*/  FCHK P0, R7, 10 ;  /* 0x4120000007007902 */ /* 0x000e220000000000 */
[----:B------:R-:W-:-:S04]  /*0ae0*/  FFMA R5, R0, R7, RZ ;  /* 0x0000000700057223 */ /* 0x000fc800000000ff */
[----:B------:R-:W-:-:S04]  /*0af0*/  FFMA R4, R5, -10, R7 ;  /* 0xc120000005047823 */ /* 0x000fc80000000007 */
[----:B------:R-:W-:Y:S01]  /*0b00*/  FFMA R0, R0, R4, R5 ;  /* 0x0000000400007223 */ /* 0x000fe20000000005 */
[----:B0-----:R-:W-:Y:S06]  /*0b10*/  @!P0 BRA `(.L_x_15) ;  /* 0x0000000000108947 */ /* 0x001fec0003800000 */
[----:B------:R-:W-:Y:S01]  /*0b20*/  IMAD.MOV.U32 R14, RZ, RZ, 0x41200000 ;  /* 0x41200000ff0e7424 */ /* 0x000fe200078e00ff */
[----:B------:R-:W-:-:S07]  /*0b30*/  MOV R16, 0xb50 ;  /* 0x00000b5000107802 */ /* 0x000fce0000000f00 */
[----:B-1----:R-:W-:Y:S05]  /*0b40*/  CALL.REL.NOINC `($__internal_0_$__cuda_sm3x_div_rn_noftz_f32_slowpath) ;  /* 0x0000000000d47944 */ /* 0x002fea0003c00000 */
[----:B------:R-:W-:-:S07]  /*0b50*/  IMAD.MOV.U32 R0, RZ, RZ, R7 ;  /* 0x000000ffff007224 */ /* 0x000fce00078e0007 */
.L_x_15:
[----:B------:R-:W-:Y:S05]  /*0b60*/  BSYNC.RECONVERGENT B0 ;  /* 0x0000000000007941 */ /* 0x000fea0003800200 */
.L_x_14:
[----:B------:R-:W2:Y:S01]  /*0b70*/  LDG.E R9, desc[UR6][R8.64] ;  /* 0x0000000608097981 */ /* 0x000ea2000c1e1900 */
[----:B------:R-:W-:Y:S01]  /*0b80*/  BSSY.RECONVERGENT B0, `(.L_x_16) ;  /* 0x0000007000007945 */ /* 0x000fe20003800200 */
[----:B------:R-:W-:Y:S01]  /*0b90*/  MOV R32, 0xbf0 ;  /* 0x00000bf000207802 */ /* 0x000fe20000000f00 */
[----:B--2---:R-:W-:-:S04]  /*0ba0*/  FADD R0, -R9, R0 ;  /* 0x0000000009007221 */ /* 0x004fc80000000100 */
[----:B------:R-:W0:Y:S02]  /*0bb0*/  F2F.F64.F32 R4, R0 ;  /* 0x0000000000047310 */ /* 0x000e240000201800 */
[----:B0-----:R-:W-:-:S10]  /*0bc0*/  DADD R14, -RZ, |R4| ;  /* 0x00000000ff0e7229 */ /* 0x001fd40000000504 */
[----:B------:R-:W-:-:S07]  /*0bd0*/  IMAD.MOV.U32 R7, RZ, RZ, R15 ;  /* 0x000000ffff077224 */ /* 0x000fce00078e000f */
[----:B-1----:R-:W-:Y:S05]  /*0be0*/  CALL.REL.NOINC `($fitness_kernel$__internal_accurate_pow) ;  /* 0x0000000800447944 */ /* 0x002fea0003c00000 */
[----:B------:R-:W-:Y:S05]  /*0bf0*/  BSYNC.RECONVERGENT B0 ;  /* 0x0000000000007941 */ /* 0x000fea0003800200 */
.L_x_16:
        /* <DEDUP_REMOVED lines=15> */
.L_x_19:
[----:B------:R-:W-:-:S11]  /*0cf0*/  DADD R8, R4, 2 ;  /* 0x4000000004087429 */ /* 0x000fd60000000000 */
.L_x_18:
[----:B------:R-:W-:Y:S05]  /*0d00*/  BSYNC.RECONVERGENT B0 ;  /* 0x0000000000007941 */ /* 0x000fea0003800200 */
.L_x_17:
[----:B------:R-:W-:-:S04]  /*0d10*/  FSETP.NEU.AND P0, PT, R0, 1, PT ;  /* 0x3f8000000000780b */ /* 0x000fc80003f0d000 */
[----:B------:R-:W-:Y:S02]  /*0d20*/  FSEL R4, R8, RZ, P0 ;  /* 0x000000ff08047208 */ /* 0x000fe40000000000 */
[----:B------:R-:W-:-:S06]  /*0d30*/  FSEL R5, R9, 1.875, P0 ;  /* 0x3ff0000009057808 */ /* 0x000fcc0000000000 */
[----:B------:R-:W-:-:S06]  /*0d40*/  DADD R2, R2, R4 ;  /* 0x0000000002027229 */ /* 0x000fcc0000000004 */
[----:B------:R3:W4:Y:S05]  /*0d50*/  F2F.F32.F64 R33, R2 ;  /* 0x0000000200217310 */ /* 0x00072a0000301000 */
.L_x_0:
[----:B------:R-:W0:Y:S01]  /*0d60*/  LDCU UR4, c[0x0][0x390] ;  /* 0x00007200ff0477ac */ /* 0x000e220008000800 */
[----:B------:R-:W-:Y:S01]  /*0d70*/  BSSY.RECONVERGENT B0, `(.L_x_20) ;  /* 0x000000e000007945 */ /* 0x000fe20003800200 */
[----:B0-----:R-:W-:-:S04]  /*0d80*/  I2FP.F32.S32 R14, UR4 ;  /* 0x00000004000e7c45 */ /* 0x001fc80008201400 */
[----:B--23--:R-:W0:Y:S08]  /*0d90*/  MUFU.RCP R3, R14 ;  /* 0x0000000e00037308 */ /* 0x00ce300000001000 */
[----:B----4-:R-:W2:Y:S01]  /*0da0*/  FCHK P0, R33, R14 ;  /* 0x0000000e21007302 */ /* 0x010ea20000000000 */
[----:B0-----:R-:W-:-:S04]  /*0db0*/  FFMA R0, -R14, R3, 1 ;  /* 0x3f8000000e007423 */ /* 0x001fc80000000103 */
[----:B------:R-:W-:-:S04]  /*0dc0*/  FFMA R0, R3, R0, R3 ;  /* 0x0000000003007223 */ /* 0x000fc80000000003 */
[----:B------:R-:W-:-:S04]  /*0dd0*/  FFMA R3, R0, R33, RZ ;  /* 0x0000002100037223 */ /* 0x000fc800000000ff */
[----:B------:R-:W-:-:S04]  /*0de0*/  FFMA R2, -R14, R3, R33 ;  /* 0x000000030e027223 */ /* 0x000fc80000000121 */
[----:B------:R-:W-:Y:S01]  /*0df0*/  FFMA R5, R0, R2, R3 ;  /* 0x0000000200057223 */ /* 0x000fe20000000003 */
[----:B--2---:R-:W-:Y:S06]  /*0e00*/  @!P0 BRA `(.L_x_21) ;  /* 0x0000000000108947 */ /* 0x004fec0003800000 */
[----:B------:R-:W-:Y:S01]  /*0e10*/  IMAD.MOV.U32 R7, RZ, RZ, R33 ;  /* 0x000000ffff077224 */ /* 0x000fe200078e0021 */
[----:B------:R-:W-:-:S07]  /*0e20*/  MOV R16, 0xe40 ;  /* 0x00000e4000107802 */ /* 0x000fce0000000f00 */
[----:B-1----:R-:W-:Y:S05]  /*0e30*/  CALL.REL.NOINC `($__internal_0_$__cuda_sm3x_div_rn_noftz_f32_slowpath) ;  /* 0x0000000000187944 */ /* 0x002fea0003c00000 */
[----:B------:R-:W-:-:S07]  /*0e40*/  IMAD.MOV.U32 R5, RZ, RZ, R7 ;  /* 0x000000ffff057224 */ /* 0x000fce00078e0007 */
.L_x_21:
[----:B------:R-:W-:Y:S05]  /*0e50*/  BSYNC.RECONVERGENT B0 ;  /* 0x0000000000007941 */ /* 0x000fea0003800200 */
.L_x_20:
[----:B------:R-:W0:Y:S02]  /*0e60*/  LDC.64 R2, c[0x0][0x3a8] ;  /* 0x0000ea00ff027b82 */ /* 0x000e240000000a00 */
[----:B0-----:R-:W-:-:S05]  /*0e70*/  IMAD.WIDE R6, R6, 0x4, R2 ;  /* 0x0000000406067825 */ /* 0x001fca00078e0202 */
[----:B------:R-:W-:Y:S01]  /*0e80*/  STG.E desc[UR6][R6.64], R5 ;  /* 0x0000000506007986 */ /* 0x000fe2000c101906 */
[----:B------:R-:W-:Y:S05]  /*0e90*/  EXIT ;  /* 0x000000000000794d */ /* 0x000fea0003800000 */
        .weak           $__internal_0_$__cuda_sm3x_div_rn_noftz_f32_slowpath
        .type           $__internal_0_$__cuda_sm3x_div_rn_noftz_f32_slowpath,@function
        .size           $__internal_0_$__cuda_sm3x_div_rn_noftz_f32_slowpath,($fitness_kernel$__internal_accurate_pow - $__internal_0_$__cuda_sm3x_div_rn_noftz_f32_slowpath)
$__internal_0_$__cuda_sm3x_div_rn_noftz_f32_slowpath:
[----:B------:R-:W-:Y:S01]  /*0ea0*/  SHF.R.U32.HI R17, RZ, 0x17, R14 ;  /* 0x00000017ff117819 */ /* 0x000fe2000001160e */
[----:B------:R-:W-:Y:S01]  /*0eb0*/  BSSY.RECONVERGENT B1, `(.L_x_22) ;  /* 0x0000062000017945 */ /* 0x000fe20003800200 */
[----:B------:R-:W-:Y:S02]  /*0ec0*/  SHF.R.U32.HI R15, RZ, 0x17, R7 ;  /* 0x00000017ff0f7819 */ /* 0x000fe40000011607 */
[----:B------:R-:W-:Y:S02]  /*0ed0*/  LOP3.LUT R17, R17, 0xff, RZ, 0xc0, !PT ;  /* 0x000000ff11117812 */ /* 0x000fe400078ec0ff */
[----:B------:R-:W-:Y:S02]  /*0ee0*/  LOP3.LUT R18, R15, 0xff, RZ, 0xc0, !PT ;  /* 0x000000ff0f127812 */ /* 0x000fe400078ec0ff */
[----:B------:R-:W-:-:S03]  /*0ef0*/  IADD3 R20, PT, PT, R17, -0x1, RZ ;  /* 0xffffffff11147810 */ /* 0x000fc60007ffe0ff */
[----:B------:R-:W-:Y:S01]  /*0f00*/  VIADD R19, R18, 0xffffffff ;  /* 0xffffffff12137836 */ /* 0x000fe20000000000 */
[----:B------:R-:W-:-:S04]  /*0f10*/  ISETP.GT.U32.AND P0, PT, R20, 0xfd, PT ;  /* 0x000000fd1400780c */ /* 0x000fc80003f04070 */
[----:B------:R-:W-:-:S13]  /*0f20*/  ISETP.GT.U32.OR P0, PT, R19, 0xfd, P0 ;  /* 0x000000fd1300780c */ /* 0x000fda0000704470 */
[----:B------:R-:W-:Y:S01]  /*0f30*/  @!P0 IMAD.MOV.U32 R15, RZ, RZ, RZ ;  /* 0x000000ffff0f8224 */ /* 0x000fe200078e00ff */
[----:B------:R-:W-:Y:S06]  /*0f40*/  @!P0 BRA `(.L_x_23) ;  /* 0x00000000005c8947 */ /* 0x000fec0003800000 */
[----:B------:R-:W-:Y:S02]  /*0f50*/  FSETP.GTU.FTZ.AND P0, PT, |R7|, +INF , PT ;  /* 0x7f8000000700780b */ /* 0x000fe40003f1c200 */
[----:B------:R-:W-:-:S04]  /*0f60*/  FSETP.GTU.FTZ.AND P1, PT, |R14|, +INF , PT ;  /* 0x7f8000000e00780b */ /* 0x000fc80003f3c200 */
[----:B------:R-:W-:-:S13]  /*0f70*/  PLOP3.LUT P0, PT, P0, P1, PT, 0xf8, 0x8f ;  /* 0x00000000008f781c */ /* 0x000fda0000703f70 */
[----:B------:R-:W-:Y:S05]  /*0f80*/  @P0 BRA `(.L_x_24) ;  /* 0x00000004004c0947 */ /* 0x000fea0003800000 */
[----:B------:R-:W-:-:S13]  /*0f90*/  LOP3.LUT P0, RZ, R14, 0x7fffffff, R7, 0xc8, !PT ;  /* 0x7fffffff0eff7812 */ /* 0x000fda000780c807 */
[----:B------:R-:W-:Y:S05]  /*0fa0*/  @!P0 BRA `(.L_x_25) ;  /* 0x00000004003c8947 */ /* 0x000fea0003800000 */
[C---:B------:R-:W-:Y:S02]  /*0fb0*/  FSETP.NEU.FTZ.AND P2, PT, |R7|.reuse, +INF , PT ;  /* 0x7f8000000700780b */ /* 0x040fe40003f5d200 */
[----:B------:R-:W-:Y:S02]  /*0fc0*/  FSETP.NEU.FTZ.AND P1, PT, |R14|, +INF , PT ;  /* 0x7f8000000e00780b */ /* 0x000fe40003f3d200 */
[----:B------:R-:W-:-:S11]  /*0fd0*/  FSETP.NEU.FTZ.AND P0, PT, |R7|, +INF , PT ;  /* 0x7f8000000700780b */ /* 0x000fd60003f1d200 */
[----:B------:R-:W-:Y:S05]  /*0fe0*/  @!P1 BRA !P2, `(.L_x_25) ;  /* 0x00000004002c9947 */ /* 0x000fea0005000000 */
[----:B------:R-:W-:-:S04]  /*0ff0*/  LOP3.LUT P2, RZ, R7, 0x7fffffff, RZ, 0xc0, !PT ;  /* 0x7fffffff07ff7812 */ /* 0x000fc8000784c0ff */
[----:B------:R-:W-:-:S13]  /*1000*/  PLOP3.LUT P1, PT, P1, P2, PT, 0x2f, 0xf2 ;  /* 0x0000000000f2781c */ /* 0x000fda0000f24577 */
[----:B------:R-:W-:Y:S05]  /*1010*/  @P1 BRA `(.L_x_26) ;  /* 0x0000000400181947 */ /* 0x000fea0003800000 */
[----:B------:R-:W-:-:S04]  /*1020*/  LOP3.LUT P1, RZ, R14, 0x7fffffff, RZ, 0xc0, !PT ;  /* 0x7fffffff0eff7812 */ /* 0x000fc8000782c0ff */
[----:B------:R-:W-:-:S13]  /*1030*/  PLOP3.LUT P0, PT, P0, P1, PT, 0x2f, 0xf2 ;  /* 0x0000000000f2781c */ /* 0x000fda0000702577 */
[----:B------:R-:W-:Y:S05]  /*1040*/  @P0 BRA `(.L_x_27) ;  /* 0x0000000400000947 */ /* 0x000fea0003800000 */
[----:B------:R-:W-:Y:S02]  /*1050*/  ISETP.GE.AND P0, PT, R19, RZ, PT ;  /* 0x000000ff1300720c */ /* 0x000fe40003f06270 */
[----:B------:R-:W-:-:S11]  /*1060*/  ISETP.GE.AND P1, PT, R20, RZ, PT ;  /* 0x000000ff1400720c */ /* 0x000fd60003f26270 */
[----:B------:R-:W-:Y:S02]  /*1070*/  @P0 IMAD.MOV.U32 R15, RZ, RZ, RZ ;  /* 0x000000ffff0f0224 */ /* 0x000fe400078e00ff */
[----:B------:R-:W-:Y:S01]  /*1080*/  @!P0 FFMA R7, R7, 1.84467440737095516160e+19, RZ ;  /* 0x5f80000007078823 */ /* 0x000fe200000000ff */
[----:B------:R-:W-:Y:S02]  /*1090*/  @!P0 IMAD.MOV.U32 R15, RZ, RZ, -0x40 ;  /* 0xffffffc0ff0f8424 */ /* 0x000fe400078e00ff */
[----:B------:R-:W-:Y:S02]  /*10a0*/  @!P1 FFMA R14, R14, 1.84467440737095516160e+19, RZ ;  /* 0x5f8000000e0e9823 */ /* 0x000fe400000000ff */
[----:B------:R-:W-:-:S07]  /*10b0*/  @!P1 VIADD R15, R15, 0x40 ;  /* 0x000000400f0f9836 */ /* 0x000fce0000000000 */
.L_x_23:
[----:B------:R-:W-:Y:S01]  /*10c0*/  LEA R19, R17, 0xc0800000, 0x17 ;  /* 0xc080000011137811 */ /* 0x000fe200078eb8ff */
[----:B------:R-:W-:Y:S01]  /*10d0*/  BSSY.RECONVERGENT B2, `(.L_x_28) ;  /* 0x0000036000027945 */ /* 0x000fe20003800200 */
[----:B------:R-:W-:-:S03]  /*10e0*/  IADD3 R18, PT, PT, R18, -0x7f, RZ ;  /* 0xffffff8112127810 */ /* 0x000fc60007ffe0ff */
[----:B------:R-:W-:Y:S02]  /*10f0*/  IMAD.IADD R19, R14, 0x1, -R19 ;  /* 0x000000010e137824 */ /* 0x000fe400078e0a13 */
[C---:B------:R-:W-:Y:S01]  /*1100*/  IMAD R7, R18.reuse, -0x800000, R7 ;  /* 0xff80000012077824 */ /* 0x040fe200078e0207 */
[----:B------:R-:W-:Y:S01]  /*1110*/  IADD3 R18, PT, PT, R18, 0x7f, -R17 ;  /* 0x0000007f12127810 */ /* 0x000fe20007ffe811 */
[----:B------:R-:W0:Y:S01]  /*1120*/  MUFU.RCP R14, R19 ;  /* 0x00000013000e7308 */ /* 0x000e220000001000 */
[----:B------:R-:W-:-:S03]  /*1130*/  FADD.FTZ R20, -R19, -RZ ;  /* 0x800000ff13147221 */ /* 0x000fc60000010100 */
[----:B------:R-:W-:Y:S02]  /*1140*/  IMAD.IADD R18, R18, 0x1, R15 ;  /* 0x0000000112127824 */ /* 0x000fe400078e020f */
[----:B0-----:R-:W-:-:S04]  /*1150*/  FFMA R21, R14, R20, 1 ;  /* 0x3f8000000e157423 */ /* 0x001fc80000000014 */
[----:B------:R-:W-:-:S04]  /*1160*/  FFMA R14, R14, R21, R14 ;  /* 0x000000150e0e7223 */ /* 0x000fc8000000000e */
[----:B------:R-:W-:-:S04]  /*1170*/  FFMA R21, R7, R14, RZ ;  /* 0x0000000e07157223 */ /* 0x000fc800000000ff */
[----:B------:R-:W-:-:S04]  /*1180*/  FFMA R22, R20, R21, R7 ;  /* 0x0000001514167223 */ /* 0x000fc80000000007 */
[----:B------:R-:W-:-:S04]  /*1190*/  FFMA R21, R14, R22, R21 ;  /* 0x000000160e157223 */ /* 0x000fc80000000015 */
[----:B------:R-:W-:-:S04]  /*11a0*/  FFMA R20, R20, R21, R7 ;  /* 0x0000001514147223 */ /* 0x000fc80000000007 */
[----:B------:R-:W-:-:S05]  /*11b0*/  FFMA R7, R14, R20, R21 ;  /* 0x000000140e077223 */ /* 0x000fca0000000015 */
[----:B------:R-:W-:-:S04]  /*11c0*/  SHF.R.U32.HI R17, RZ, 0x17, R7 ;  /* 0x00000017ff117819 */ /* 0x000fc80000011607 */
[----:B------:R-:W-:-:S05]  /*11d0*/  LOP3.LUT R17, R17, 0xff, RZ, 0xc0, !PT ;  /* 0x000000ff11117812 */ /* 0x000fca00078ec0ff */
[----:B------:R-:W-:-:S04]  /*11e0*/  IMAD.IADD R19, R17, 0x1, R18 ;  /* 0x0000000111137824 */ /* 0x000fc800078e0212 */
[----:B------:R-:W-:-:S05]  /*11f0*/  VIADD R15, R19, 0xffffffff ;  /* 0xffffffff130f7836 */ /* 0x000fca0000000000 */
[----:B------:R-:W-:-:S13]  /*1200*/  ISETP.GE.U32.AND P0, PT, R15, 0xfe, PT ;  /* 0x000000fe0f00780c */ /* 0x000fda0003f06070 */
[----:B------:R-:W-:Y:S05]  /*1210*/  @!P0 BRA `(.L_x_29) ;  /* 0x0000000000808947 */ /* 0x000fea0003800000 */
[----:B------:R-:W-:-:S13]  /*1220*/  ISETP.GT.AND P0, PT, R19, 0xfe, PT ;  /* 0x000000fe1300780c */ /* 0x000fda0003f04270 */
[----:B------:R-:W-:Y:S05]  /*1230*/  @P0 BRA `(.L_x_30) ;  /* 0x00000000006c0947 */ /* 0x000fea0003800000 */
[----:B------:R-:W-:-:S13]  /*1240*/  ISETP.GE.AND P0, PT, R19, 0x1, PT ;  /* 0x000000011300780c */ /* 0x000fda0003f06270 */
[----:B------:R-:W-:Y:S05]  /*1250*/  @P0 BRA `(.L_x_31) ;  /* 0x0000000000740947 */ /* 0x000fea0003800000 */
[----:B------:R-:W-:Y:S02]  /*1260*/  ISETP.GE.AND P0, PT, R19, -0x18, PT ;  /* 0xffffffe81300780c */ /* 0x000fe40003f06270 */
[----:B------:R-:W-:-:S11]  /*1270*/  LOP3.LUT R7, R7, 0x80000000, RZ, 0xc0, !PT ;  /* 0x8000000007077812 */ /* 0x000fd600078ec0ff */
[----:B------:R-:W-:Y:S05]  /*1280*/  @!P0 BRA `(.L_x_31) ;  /* 0x0000000000688947 */ /* 0x000fea0003800000 */
[CC--:B------:R-:W-:Y:S01]  /*1290*/  FFMA.RZ R15, R14.reuse, R20.reuse, R21 ;  /* 0x000000140e0f7223 */ /* 0x0c0fe2000000c015 */
[C---:B------:R-:W-:Y:S01]  /*12a0*/  VIADD R18, R19.reuse, 0x20 ;  /* 0x0000002013127836 */ /* 0x040fe20000000000 */
[C---:B------:R-:W-:Y:S02]  /*12b0*/  ISETP.NE.AND P2, PT, R19.reuse, RZ, PT ;  /* 0x000000ff1300720c */ /* 0x040fe40003f45270 */
[----:B------:R-:W-:Y:S01]  /*12c0*/  ISETP.NE.AND P1, PT, R19, RZ, PT ;  /* 0x000000ff1300720c */ /* 0x000fe20003f25270 */
[----:B------:R-:W-:Y:S01]  /*12d0*/  IMAD.MOV R19, RZ, RZ, -R19 ;  /* 0x000000ffff137224 */ /* 0x000fe200078e0a13 */
[----:B------:R-:W-:Y:S01]  /*12e0*/  LOP3.LUT R17, R15, 0x7fffff, RZ, 0xc0, !PT ;  /* 0x007fffff0f117812 */ /* 0x000fe200078ec0ff */
[CCC-:B------:R-:W-:Y:S01]  /*12f0*/  FFMA.RP R15, R14.reuse, R20.reuse, R21.reuse ;  /* 0x000000140e0f7223 */ /* 0x1c0fe20000008015 */
[----:B------:R-:W-:Y:S02]  /*1300*/  FFMA.RM R14, R14, R20, R21 ;  /* 0x000000140e0e7223 */ /* 0x000fe40000004015 */
[----:B------:R-:W-:-:S03]  /*1310*/  LOP3.LUT R17, R17, 0x800000, RZ, 0xfc, !PT ;  /* 0x0080000011117812 */ /* 0x000fc600078efcff */
[----:B------:R-:W-:Y:S02]  /*1320*/  FSETP.NEU.FTZ.AND P0, PT, R15, R14, PT ;  /* 0x0000000e0f00720b */ /* 0x000fe40003f1d000 */
[----:B------:R-:W-:Y:S02]  /*1330*/  SHF.L.U32 R18, R17, R18, RZ ;  /* 0x0000001211127219 */ /* 0x000fe400000006ff */
[----:B------:R-:W-:Y:S02]  /*1340*/  SEL R14, R19, RZ, P2 ;  /* 0x000000ff130e7207 */ /* 0x000fe40001000000 */
[----:B------:R-:W-:Y:S02]  /*1350*/  ISETP.NE.AND P1, PT, R18, RZ, P1 ;  /* 0x000000ff1200720c */ /* 0x000fe40000f25270 */
[----:B------:R-:W-:Y:S02]  /*1360*/  SHF.R.U32.HI R14, RZ, R14, R17 ;  /* 0x0000000eff0e7219 */ /* 0x000fe40000011611 */
[----:B------:R-:W-:-:S02]  /*1370*/  PLOP3.LUT P0, PT, P0, P1, PT, 0xf8, 0x8f ;  /* 0x00000000008f781c */ /* 0x000fc40000703f70 */
[----:B------:R-:W-:Y:S02]  /*1380*/  SHF.R.U32.HI R18, RZ, 0x1, R14 ;  /* 0x00000001ff127819 */ /* 0x000fe4000001160e */
[----:B------:R-:W-:-:S04]  /*1390*/  SEL R15, RZ, 0x1, !P0 ;  /* 0x00000001ff0f7807 */ /* 0x000fc80004000000 */
[----:B------:R-:W-:-:S04]  /*13a0*/  LOP3.LUT R15, R15, 0x1, R18, 0xf8, !PT ;  /* 0x000000010f0f7812 */ /* 0x000fc800078ef812 */
[----:B------:R-:W-:-:S05]  /*13b0*/  LOP3.LUT R15, R15, R14, RZ, 0xc0, !PT ;  /* 0x0000000e0f0f7212 */ /* 0x000fca00078ec0ff */
[----:B------:R-:W-:-:S05]  /*13c0*/  IMAD.IADD R18, R18, 0x1, R15 ;  /* 0x0000000112127824 */ /* 0x000fca00078e020f */
[----:B------:R-:W-:Y:S01]  /*13d0*/  LOP3.LUT R7, R18, R7, RZ, 0xfc, !PT ;  /* 0x0000000712077212 */ /* 0x000fe200078efcff */
[----:B------:R-:W-:Y:S06]  /*13e0*/  BRA `(.L_x_31) ;  /* 0x0000000000107947 */ /* 0x000fec0003800000 */
.L_x_30:
[----:B------:R-:W-:-:S04]  /*13f0*/  LOP3.LUT R7, R7, 0x80000000, RZ, 0xc0, !PT ;  /* 0x8000000007077812 */ /* 0x000fc800078ec0ff */
[----:B------:R-:W-:Y:S01]  /*1400*/  LOP3.LUT R7, R7, 0x7f800000, RZ, 0xfc, !PT ;  /* 0x7f80000007077812 */ /* 0x000fe200078efcff */
[----:B------:R-:W-:Y:S06]  /*1410*/  BRA `(.L_x_31) ;  /* 0x0000000000047947 */ /* 0x000fec0003800000 */
.L_x_29:
[----:B------:R-:W-:-:S07]  /*1420*/  LEA R7, R18, R7, 0x17 ;  /* 0x0000000712077211 */ /* 0x000fce00078eb8ff */
.L_x_31:
[----:B------:R-:W-:Y:S05]  /*1430*/  BSYNC.RECONVERGENT B2 ;  /* 0x0000000000027941 */ /* 0x000fea0003800200 */
.L_x_28:
[----:B------:R-:W-:Y:S05]  /*1440*/  BRA `(.L_x_32) ;  /* 0x0000000000207947 */ /* 0x000fea0003800000 */
.L_x_27:
[----:B------:R-:W-:-:S04]  /*1450*/  LOP3.LUT R7, R14, 0x80000000, R7, 0x48, !PT ;  /* 0x800000000e077812 */ /* 0x000fc800078e4807 */
[----:B------:R-:W-:Y:S01]  /*1460*/  LOP3.LUT R7, R7, 0x7f800000, RZ, 0xfc, !PT ;  /* 0x7f80000007077812 */ /* 0x000fe200078efcff */
[----:B------:R-:W-:Y:S06]  /*1470*/  BRA `(.L_x_32) ;  /* 0x0000000000147947 */ /* 0x000fec0003800000 */
.L_x_26:
[----:B------:R-:W-:Y:S01]  /*1480*/  LOP3.LUT R7, R14, 0x80000000, R7, 0x48, !PT ;  /* 0x800000000e077812 */ /* 0x000fe200078e4807 */
[----:B------:R-:W-:Y:S06]  /*1490*/  BRA `(.L_x_32) ;  /* 0x00000000000c7947 */ /* 0x000fec0003800000 */
.L_x_25:
[----:B------:R-:W0:Y:S01]  /*14a0*/  MUFU.RSQ R7, -QNAN ;  /* 0xffc0000000077908 */ /* 0x000e220000001400 */
[----:B------:R-:W-:Y:S05]  /*14b0*/  BRA `(.L_x_32) ;  /* 0x0000000000047947 */ /* 0x000fea0003800000 */
.L_x_24:
[----:B------:R-:W-:-:S07]  /*14c0*/  FADD.FTZ R7, R7, R14 ;  /* 0x0000000e07077221 */ /* 0x000fce0000010000 */
.L_x_32:
[----:B------:R-:W-:Y:S05]  /*14d0*/  BSYNC.RECONVERGENT B1 ;  /* 0x0000000000017941 */ /* 0x000fea0003800200 */
.L_x_22:
[----:B------:R-:W-:-:S04]  /*14e0*/  IMAD.MOV.U32 R17, RZ, RZ, 0x0 ;  /* 0x00000000ff117424 */ /* 0x000fc800078e00ff */
[----:B0-----:R-:W-:Y:S05]  /*14f0*/  RET.REL.NODEC R16 `(fitness_kernel) ;  /* 0xffffffe810c07950 */ /* 0x001fea0003c3ffff */
        .type           $fitness_kernel$__internal_accurate_pow,@function
        .size           $fitness_kernel$__internal_accurate_pow,(.L_x_36 - $fitness_kernel$__internal_accurate_pow)
$fitness_kernel$__internal_accurate_pow:
[----:B------:R-:W-:Y:S01]  /*1500*/  ISETP.GT.U32.AND P0, PT, R7, 0xfffff, PT ;  /* 0x000fffff0700780c */ /* 0x000fe20003f04070 */
[--C-:B------:R-:W-:Y:S01]  /*1510*/  IMAD.MOV.U32 R15, RZ, RZ, R7.reuse ;  /* 0x000000ffff0f7224 */ /* 0x100fe200078e0007 */
[----:B------:R-:W-:Y:S01]  /*1520*/  UMOV UR8, 0x7d2cafe2 ;  /* 0x7d2cafe200087882 */ /* 0x000fe20000000000 */
[----:B------:R-:W-:Y:S01]  /*1530*/  IMAD.MOV.U32 R18, RZ, RZ, 0x41ad3b5a ;  /* 0x41ad3b5aff127424 */ /* 0x000fe200078e00ff */
[----:B------:R-:W-:Y:S01]  /*1540*/  UMOV UR9, 0x3eb0f5ff ;  /* 0x3eb0f5ff00097882 */ /* 0x000fe20000000000 */
[----:B------:R-:W-:Y:S01]  /*1550*/  IMAD.MOV.U32 R19, RZ, RZ, 0x3ed0f5d2 ;  /* 0x3ed0f5d2ff137424 */ /* 0x000fe200078e00ff */
[----:B------:R-:W-:Y:S01]  /*1560*/  SHF.R.U32.HI R7, RZ, 0x14, R7 ;  /* 0x00000014ff077819 */ /* 0x000fe20000011607 */
[----:B------:R-:W-:Y:S01]  /*1570*/  UMOV UR10, 0x3b39803f ;  /* 0x3b39803f000a7882 */ /* 0x000fe20000000000 */
[----:B------:R-:W-:-:S05]  /*1580*/  UMOV UR11, 0x3c7abc9e ;  /* 0x3c7abc9e000b7882 */ /* 0x000fca0000000000 */
[----:B------:R-:W-:-:S10]  /*1590*/  @!P0 DMUL R26, R14, 1.80143985094819840000e+16 ;  /* 0x435000000e1a8828 */ /* 0x000fd40000000000 */
[----:B------:R-:W-:Y:S01]  /*15a0*/  @!P0 IMAD.MOV.U32 R15, RZ, RZ, R27 ;  /* 0x000000ffff0f8224 */ /* 0x000fe200078e001b */
[----:B------:R-:W-:Y:S01]  /*15b0*/  @!P0 LEA.HI R7, R27, 0xffffffca, RZ, 0xc ;  /* 0xffffffca1b078811 */ /* 0x000fe200078f60ff */
[----:B------:R-:W-:-:S03]  /*15c0*/  @!P0 IMAD.MOV.U32 R14, RZ, RZ, R26 ;  /* 0x000000ffff0e8224 */ /* 0x000fc600078e001a */
[----:B------:R-:W-:Y:S01]  /*15d0*/  LOP3.LUT R15, R15, 0x800fffff, RZ, 0xc0, !PT ;  /* 0x800fffff0f0f7812 */ /* 0x000fe200078ec0ff */
[----:B------:R-:W-:Y:S02]  /*15e0*/  IMAD.MOV.U32 R16, RZ, RZ, R14 ;  /* 0x000000ffff107224 */ /* 0x000fe400078e000e */
[----:B------:R-:W-:Y:S01]  /*15f0*/  IMAD.MOV.U32 R14, RZ, RZ, RZ ;  /* 0x000000ffff0e7224 */ /* 0x000fe200078e00ff */
[----:B------:R-:W-:-:S04]  /*1600*/  LOP3.LUT R17, R15, 0x3ff00000, RZ, 0xfc, !PT ;  /* 0x3ff000000f117812 */ /* 0x000fc800078efcff */
[----:B------:R-:W-:-:S13]  /*1610*/  ISETP.GE.U32.AND P1, PT, R17, 0x3ff6a09f, PT ;  /* 0x3ff6a09f1100780c */ /* 0x000fda0003f26070 */
[----:B------:R-:W-:-:S05]  /*1620*/  @P1 VIADD R15, R17, 0xfff00000 ;  /* 0xfff00000110f1836 */ /* 0x000fca0000000000 */
[----:B------:R-:W-:-:S06]  /*1630*/  @P1 MOV R17, R15 ;  /* 0x0000000f00111202 */ /* 0x000fcc0000000f00 */
[C---:B------:R-:W-:Y:S02]  /*1640*/  DADD R22, R16.reuse, 1 ;  /* 0x3ff0000010167429 */ /* 0x040fe40000000000 */
[----:B------:R-:W-:-:S04]  /*1650*/  DADD R16, R16, -1 ;  /* 0xbff0000010107429 */ /* 0x000fc80000000000 */
[----:B------:R-:W0:Y:S02]  /*1660*/  MUFU.RCP64H R15, R23 ;  /* 0x00000017000f7308 */ /* 0x000e240000001800 */
[----:B0-----:R-:W-:-:S08]  /*1670*/  DFMA R20, -R22, R14, 1 ;  /* 0x3ff000001614742b */ /* 0x001fd0000000010e */
[----:B------:R-:W-:-:S08]  /*1680*/  DFMA R20, R20, R20, R20 ;  /* 0x000000141414722b */ /* 0x000fd00000000014 */
[----:B------:R-:W-:-:S08]  /*1690*/  DFMA R20, R14, R20, R14 ;  /* 0x000000140e14722b */ /* 0x000fd0000000000e */
[----:B------:R-:W-:-:S08]  /*16a0*/  DMUL R14, R16, R20 ;  /* 0x00000014100e7228 */ /* 0x000fd00000000000 */
[----:B------:R-:W-:-:S08]  /*16b0*/  DFMA R14, R16, R20, R14 ;  /* 0x00000014100e722b */ /* 0x000fd0000000000e */
[----:B------:R-:W-:-:S08]  /*16c0*/  DMUL R28, R14, R14 ;  /* 0x0000000e0e1c7228 */ /* 0x000fd00000000000 */
[----:B------:R-:W-:Y:S01]  /*16d0*/  DFMA R18, R28, UR8, R18 ;  /* 0x000000081c127c2b */ /* 0x000fe20008000012 */
[----:B------:R-:W-:Y:S01]  /*16e0*/  UMOV UR8, 0x75488a3f ;  /* 0x75488a3f00087882 */ /* 0x000fe20000000000 */
[----:B------:R-:W-:-:S06]  /*16f0*/  UMOV UR9, 0x3ef3b20a ;  /* 0x3ef3b20a00097882 */ /* 0x000fcc0000000000 */
[----:B------:R-:W-:Y:S01]  /*1700*/  DFMA R24, R28, R18, UR8 ;  /* 0x000000081c187e2b */ /* 0x000fe20008000012 */
[----:B------:R-:W-:Y:S01]  /*1710*/  UMOV UR8, 0xe4faecd5 ;  /* 0xe4faecd500087882 */ /* 0x000fe20000000000 */
[----:B------:R-:W-:Y:S01]  /*1720*/  UMOV UR9, 0x3f1745cd ;  /* 0x3f1745cd00097882 */ /* 0x000fe20000000000 */
[----:B------:R-:W-:-:S05]  /*1730*/  DADD R18, R16, -R14 ;  /* 0x0000000010127229 */ /* 0x000fca000000080e */
[----:B------:R-:W-:Y:S01]  /*1740*/  DFMA R24, R28, R24, UR8 ;  /* 0x000000081c187e2b */ /* 0x000fe20008000018 */
[----:B------:R-:W-:Y:S01]  /*1750*/  UMOV UR8, 0x258a578b ;  /* 0x258a578b00087882 */ /* 0x000fe20000000000 */
[----:B------:R-:W-:Y:S01]  /*1760*/  UMOV UR9, 0x3f3c71c7 ;  /* 0x3f3c71c700097882 */ /* 0x000fe20000000000 */
[----:B------:R-:W-:-:S05]  /*1770*/  DADD R18, R18, R18 ;  /* 0x0000000012127229 */ /* 0x000fca0000000012 */
[----:B------:R-:W-:Y:S01]  /*1780*/  DFMA R24, R28, R24, UR8 ;  /* 0x000000081c187e2b */ /* 0x000fe20008000018 */
[----:B------:R-:W-:Y:S01]  /*1790*/  UMOV UR8, 0x9242b910 ;  /* 0x9242b91000087882 */ /* 0x000fe20000000000 */
[----:B------:R-:W-:Y:S01]  /*17a0*/  UMOV UR9, 0x3f624924 ;  /* 0x3f62492400097882 */ /* 0x000fe20000000000 */
[----:B------:R-:W-:-:S05]  /*17b0*/  DFMA R18, R16, -R14, R18 ;  /* 0x8000000e1012722b */ /* 0x000fca0000000012 */
[----:B------:R-:W-:Y:S01]  /*17c0*/  DFMA R24, R28, R24, UR8 ;  /* 0x000000081c187e2b */ /* 0x000fe20008000018 */
[----:B------:R-:W-:Y:S01]  /*17d0*/  UMOV UR8, 0x99999dfb ;  /* 0x99999dfb00087882 */ /* 0x000fe20000000000 */
[----:B------:R-:W-:Y:S01]  /*17e0*/  UMOV UR9, 0x3f899999 ;  /* 0x3f89999900097882 */ /* 0x000fe20000000000 */
[----:B------:R-:W-:Y:S02]  /*17f0*/  DMUL R18, R20, R18 ;  /* 0x0000001214127228 */ /* 0x000fe40000000000 */
[----:B------:R-:W-:-:S03]  /*1800*/  DMUL R20, R14, R14 ;  /* 0x0000000e0e147228 */ /* 0x000fc60000000000 */
[----:B------:R-:W-:Y:S01]  /*1810*/  DFMA R24, R28, R24, UR8 ;  /* 0x000000081c187e2b */ /* 0x000fe20008000018 */
[----:B------:R-:W-:Y:S01]  /*1820*/  UMOV UR8, 0x55555555 ;  /* 0x5555555500087882 */ /* 0x000fe20000000000 */
[----:B------:R-:W-:-:S03]  /*1830*/  UMOV UR9, 0x3fb55555 ;  /* 0x3fb5555500097882 */ /* 0x000fc60000000000 */
[----:B------:R-:W-:Y:S02]  /*1840*/  VIADD R27, R19, 0x100000 ;  /* 0x00100000131b7836 */ /* 0x000fe40000000000 */
[----:B------:R-:W-:Y:S01]  /*1850*/  IMAD.MOV.U32 R26, RZ, RZ, R18 ;  /* 0x000000ffff1a7224 */ /* 0x000fe200078e0012 */
[----:B------:R-:W-:-:S08]  /*1860*/  DFMA R16, R28, R24, UR8 ;  /* 0x000000081c107e2b */ /* 0x000fd00008000018 */
[----:B------:R-:W-:Y:S01]  /*1870*/  DADD R22, -R16, UR8 ;  /* 0x0000000810167e29 */ /* 0x000fe20008000100 */
[----:B------:R-:W-:Y:S01]  /*1880*/  UMOV UR8, 0xb9e7b0 ;  /* 0x00b9e7b000087882 */ /* 0x000fe20000000000 */
[----:B------:R-:W-:-:S06]  /*1890*/  UMOV UR9, 0x3c46a4cb ;  /* 0x3c46a4cb00097882 */ /* 0x000fcc0000000000 */
[----:B------:R-:W-:Y:S02]  /*18a0*/  DFMA R22, R28, R24, R22 ;  /* 0x000000181c16722b */ /* 0x000fe40000000016 */
[C---:B------:R-:W-:Y:S02]  /*18b0*/  DFMA R24, R14.reuse, R14, -R20 ;  /* 0x0000000e0e18722b */ /* 0x040fe40000000814 */
[----:B------:R-:W-:-:S06]  /*18c0*/  DMUL R28, R14, R20 ;  /* 0x000000140e1c7228 */ /* 0x000fcc0000000000 */
[----:B------:R-:W-:Y:S02]  /*18d0*/  DFMA R24, R14, R26, R24 ;  /* 0x0000001a0e18722b */ /* 0x000fe40000000018 */
[----:B------:R-:W-:Y:S01]  /*18e0*/  DADD R26, R22, -UR8 ;  /* 0x80000008161a7e29 */ /* 0x000fe20008000000 */
[----:B------:R-:W-:Y:S01]  /*18f0*/  UMOV UR8, 0x80000000 ;  /* 0x8000000000087882 */ /* 0x000fe20000000000 */
[----:B------:R-:W-:Y:S01]  /*1900*/  DFMA R22, R14, R20, -R28 ;  /* 0x000000140e16722b */ /* 0x000fe2000000081c */
[----:B------:R-:W-:-:S07]  /*1910*/  UMOV UR9, 0x43300000 ;  /* 0x4330000000097882 */ /* 0x000fce0000000000 */
[----:B------:R-:W-:Y:S02]  /*1920*/  DFMA R22, R18, R20, R22 ;  /* 0x000000141216722b */ /* 0x000fe40000000016 */
[----:B------:R-:W-:-:S06]  /*1930*/  DADD R20, R16, R26 ;  /* 0x0000000010147229 */ /* 0x000fcc000000001a */
[----:B------:R-:W-:Y:S02]  /*1940*/  DFMA R22, R14, R24, R22 ;  /* 0x000000180e16722b */ /* 0x000fe40000000016 */
[----:B------:R-:W-:Y:S02]  /*1950*/  DADD R24, R16, -R20 ;  /* 0x0000000010187229 */ /* 0x000fe40000000814 */
[----:B------:R-:W-:-:S06]  /*1960*/  DMUL R16, R20, R28 ;  /* 0x0000001c14107228 */ /* 0x000fcc0000000000 */
[----:B------:R-:W-:Y:S02]  /*1970*/  DADD R26, R26, R24 ;  /* 0x000000001a1a7229 */ /* 0x000fe40000000018 */
[----:B------:R-:W-:-:S08]  /*1980*/  DFMA R24, R20, R28, -R16 ;  /* 0x0000001c1418722b */ /* 0x000fd00000000810 */
[----:B------:R-:W-:-:S08]  /*1990*/  DFMA R22, R20, R22, R24 ;  /* 0x000000161416722b */ /* 0x000fd00000000018 */
[----:B------:R-:W-:-:S08]  /*19a0*/  DFMA R26, R26, R28, R22 ;  /* 0x0000001c1a1a722b */ /* 0x000fd00000000016 */
[----:B------:R-:W-:-:S08]  /*19b0*/  DADD R22, R16, R26 ;  /* 0x0000000010167229 */ /* 0x000fd0000000001a */
[--C-:B------:R-:W-:Y:S02]  /*19c0*/  DADD R20, R14, R22.reuse ;  /* 0x000000000e147229 */ /* 0x100fe40000000016 */
[----:B------:R-:W-:-:S06]  /*19d0*/  DADD R16, R16, -R22 ;  /* 0x0000000010107229 */ /* 0x000fcc0000000816 */
[----:B------:R-:W-:Y:S02]  /*19e0*/  DADD R14, R14, -R20 ;  /* 0x000000000e0e7229 */ /* 0x000fe40000000814 */
[----:B------:R-:W-:-:S06]  /*19f0*/  DADD R16, R26, R16 ;  /* 0x000000001a107229 */ /* 0x000fcc0000000010 */
[----:B------:R-:W-:-:S08]  /*1a00*/  DADD R14, R22, R14 ;  /* 0x00000000160e7229 */ /* 0x000fd0000000000e */
[----:B------:R-:W-:Y:S01]  /*1a10*/  DADD R14, R16, R14 ;  /* 0x00000000100e7229 */ /* 0x000fe2000000000e */
[C---:B------:R-:W-:Y:S01]  /*1a20*/  VIADD R16, R7.reuse, 0xfffffc01 ;  /* 0xfffffc0107107836 */ /* 0x040fe20000000000 */
[----:B------:R-:W-:Y:S01]  /*1a30*/  @P1 IADD3 R16, PT, PT, R7, -0x3fe, RZ ;  /* 0xfffffc0207101810 */ /* 0x000fe20007ffe0ff */
[----:B------:R-:W-:-:S03]  /*1a40*/  IMAD.MOV.U32 R17, RZ, RZ, 0x43300000 ;  /* 0x43300000ff117424 */ /* 0x000fc600078e00ff */
[----:B------:R-:W-:Y:S02]  /*1a50*/  LOP3.LUT R16, R16, 0x80000000, RZ, 0x3c, !PT ;  /* 0x8000000010107812 */ /* 0x000fe400078e3cff */
[----:B------:R-:W-:-:S04]  /*1a60*/  DADD R22, R18, R14 ;  /* 0x0000000012167229 */ /* 0x000fc8000000000e */
[----:B------:R-:W-:Y:S01]  /*1a70*/  DADD R16, R16, -UR8 ;  /* 0x8000000810107e29 */ /* 0x000fe20008000000 */
[----:B------:R-:W-:Y:S01]  /*1a80*/  UMOV UR8, 0xfefa39ef ;  /* 0xfefa39ef00087882 */ /* 0x000fe20000000000 */
[----:B------:R-:W-:Y:S02]  /*1a90*/  UMOV UR9, 0x3fe62e42 ;  /* 0x3fe62e4200097882 */ /* 0x000fe40000000000 */
[----:B------:R-:W-:-:S08]  /*1aa0*/  DADD R18, R20, R22 ;  /* 0x0000000014127229 */ /* 0x000fd00000000016 */
[--C-:B------:R-:W-:Y:S02]  /*1ab0*/  DFMA R14, R16, UR8, R18.reuse ;  /* 0x00000008100e7c2b */ /* 0x100fe40008000012 */
[----:B------:R-:W-:-:S06]  /*1ac0*/  DADD R24, R20, -R18 ;  /* 0x0000000014187229 */ /* 0x000fcc0000000812 */
[----:B------:R-:W-:Y:S02]  /*1ad0*/  DFMA R20, R16, -UR8, R14 ;  /* 0x8000000810147c2b */ /* 0x000fe4000800000e */
[----:B------:R-:W-:-:S06]  /*1ae0*/  DADD R24, R22, R24 ;  /* 0x0000000016187229 */ /* 0x000fcc0000000018 */
[----:B------:R-:W-:-:S08]  /*1af0*/  DADD R20, -R18, R20 ;  /* 0x0000000012147229 */ /* 0x000fd00000000114 */
[----:B------:R-:W-:-:S08]  /*1b00*/  DADD R18, R24, -R20 ;  /* 0x0000000018127229 */ /* 0x000fd00000000814 */
[----:B------:R-:W-:-:S08]  /*1b10*/  DFMA R18, R16, UR10, R18 ;  /* 0x0000000a10127c2b */ /* 0x000fd00008000012 */
[----:B------:R-:W-:-:S08]  /*1b20*/  DADD R16, R14, R18 ;  /* 0x000000000e107229 */ /* 0x000fd00000000012 */
[----:B------:R-:W-:Y:S02]  /*1b30*/  DADD R14, R14, -R16 ;  /* 0x000000000e0e7229 */ /* 0x000fe40000000810 */
[----:B------:R-:W-:-:S06]  /*1b40*/  DMUL R24, R16, 2 ;  /* 0x4000000010187828 */ /* 0x000fcc0000000000 */
[----:B------:R-:W-:Y:S02]  /*1b50*/  DADD R14, R18, R14 ;  /* 0x00000000120e7229 */ /* 0x000fe4000000000e */
[----:B------:R-:W-:-:S08]  /*1b60*/  DFMA R22, R16, 2, -R24 ;  /* 0x400000001016782b */ /* 0x000fd00000000818 */
[----:B------:R-:W-:Y:S01]  /*1b70*/  DFMA R22, R14, 2, R22 ;  /* 0x400000000e16782b */ /* 0x000fe20000000016 */
[----:B------:R-:W-:Y:S02]  /*1b80*/  IMAD.MOV.U32 R14, RZ, RZ, 0x652b82fe ;  /* 0x652b82feff0e7424 */ /* 0x000fe400078e00ff */
[----:B------:R-:W-:-:S05]  /*1b90*/  IMAD.MOV.U32 R15, RZ, RZ, 0x3ff71547 ;  /* 0x3ff71547ff0f7424 */ /* 0x000fca00078e00ff */
[----:B------:R-:W-:-:S08]  /*1ba0*/  DADD R16, R24, R22 ;  /* 0x0000000018107229 */ /* 0x000fd00000000016 */
[----:B------:R-:W-:Y:S02]  /*1bb0*/  DFMA R14, R16, R14, 6.75539944105574400000e+15 ;  /* 0x43380000100e742b */ /* 0x000fe4000000000e */
[----:B------:R-:W-:Y:S01]  /*1bc0*/  FSETP.GEU.AND P0, PT, |R17|, 4.1917929649353027344, PT ;  /* 0x4086232b1100780b */ /* 0x000fe20003f0e200 */
[----:B------:R-:W-:-:S05]  /*1bd0*/  DADD R24, R24, -R16 ;  /* 0x0000000018187229 */ /* 0x000fca0000000810 */
[----:B------:R-:W-:-:S03]  /*1be0*/  DADD R18, R14, -6.75539944105574400000e+15 ;  /* 0xc33800000e127429 */ /* 0x000fc60000000000 */
[----:B------:R-:W-:-:S05]  /*1bf0*/  DADD R22, R22, R24 ;  /* 0x0000000016167229 */ /* 0x000fca0000000018 */
[----:B------:R-:W-:Y:S01]  /*1c00*/  DFMA R20, R18, -UR8, R16 ;  /* 0x8000000812147c2b */ /* 0x000fe20008000010 */
[----:B------:R-:W-:Y:S01]  /*1c10*/  UMOV UR8, 0x3b39803f ;  /* 0x3b39803f00087882 */ /* 0x000fe20000000000 */
[----:B------:R-:W-:-:S06]  /*1c20*/  UMOV UR9, 0x3c7abc9e ;  /* 0x3c7abc9e00097882 */ /* 0x000fcc0000000000 */
[----:B------:R-:W-:Y:S01]  /*1c30*/  DFMA R20, R18, -UR8, R20 ;  /* 0x8000000812147c2b */ /* 0x000fe20008000014 */
[----:B------:R-:W-:Y:S01]  /*1c40*/  UMOV UR8, 0x69ce2bdf ;  /* 0x69ce2bdf00087882 */ /* 0x000fe20000000000 */
[----:B------:R-:W-:Y:S01]  /*1c50*/  IMAD.MOV.U32 R18, RZ, RZ, -0x35dec16 ;  /* 0xfca213eaff127424 */ /* 0x000fe200078e00ff */
[----:B------:R-:W-:Y:S01]  /*1c60*/  UMOV UR9, 0x3e5ade15 ;  /* 0x3e5ade1500097882 */ /* 0x000fe20000000000 */
[----:B------:R-:W-:-:S06]  /*1c70*/  IMAD.MOV.U32 R19, RZ, RZ, 0x3e928af3 ;  /* 0x3e928af3ff137424 */ /* 0x000fcc00078e00ff */
[----:B------:R-:W-:Y:S01]  /*1c80*/  DFMA R18, R20, UR8, R18 ;  /* 0x0000000814127c2b */ /* 0x000fe20008000012 */
[----:B------:R-:W-:Y:S01]  /*1c90*/  UMOV UR8, 0x62401315 ;  /* 0x6240131500087882 */ /* 0x000fe20000000000 */
[----:B------:R-:W-:-:S06]  /*1ca0*/  UMOV UR9, 0x3ec71dee ;  /* 0x3ec71dee00097882 */ /* 0x000fcc0000000000 */
[----:B------:R-:W-:Y:S01]  /*1cb0*/  DFMA R18, R20, R18, UR8 ;  /* 0x0000000814127e2b */ /* 0x000fe20008000012 */
        /* <DEDUP_REMOVED lines=20> */
[----:B------:R-:W-:-:S08]  /*1e00*/  DFMA R18, R20, R18, UR8 ;  /* 0x0000000814127e2b */ /* 0x000fd00008000012 */
[----:B------:R-:W-:-:S08]  /*1e10*/  DFMA R18, R20, R18, 1 ;  /* 0x3ff000001412742b */ /* 0x000fd00000000012 */
[----:B------:R-:W-:-:S10]  /*1e20*/  DFMA R18, R20, R18, 1 ;  /* 0x3ff000001412742b */ /* 0x000fd40000000012 */
[----:B------:R-:W-:Y:S01]  /*1e30*/  IMAD R21, R14, 0x100000, R19 ;  /* 0x001000000e157824 */ /* 0x000fe200078e0213 */
[----:B------:R-:W-:Y:S01]  /*1e40*/  MOV R20, R18 ;  /* 0x0000001200147202 */ /* 0x000fe20000000f00 */
[----:B------:R-:W-:Y:S06]  /*1e50*/  @!P0 BRA `(.L_x_33) ;  /* 0x0000000000308947 */ /* 0x000fec0003800000 */
[----:B------:R-:W-:Y:S01]  /*1e60*/  FSETP.GEU.AND P1, PT, |R17|, 4.2275390625, PT ;  /* 0x408748001100780b */ /* 0x000fe20003f2e200 */
[C---:B------:R-:W-:Y:S02]  /*1e70*/  DADD R20, R16.reuse, +INF ;  /* 0x7ff0000010147429 */ /* 0x040fe40000000000 */
[----:B------:R-:W-:-:S08]  /*1e80*/  DSETP.GEU.AND P0, PT, R16, RZ, PT ;  /* 0x000000ff1000722a */ /* 0x000fd00003f0e000 */
[----:B------:R-:W-:Y:S02]  /*1e90*/  FSEL R20, R20, RZ, P0 ;  /* 0x000000ff14147208 */ /* 0x000fe40000000000 */
[----:B------:R-:W-:Y:S02]  /*1ea0*/  @!P1 LEA.HI R7, R14, R14, RZ, 0x1 ;  /* 0x0000000e0e079211 */ /* 0x000fe400078f08ff */
[----:B------:R-:W-:Y:S02]  /*1eb0*/  FSEL R21, R21, RZ, P0 ;  /* 0x000000ff15157208 */ /* 0x000fe40000000000 */
[----:B------:R-:W-:-:S05]  /*1ec0*/  @!P1 SHF.R.S32.HI R7, RZ, 0x1, R7 ;  /* 0x00000001ff079819 */ /* 0x000fca0000011407 */
[----:B------:R-:W-:Y:S02]  /*1ed0*/  @!P1 IMAD.IADD R14, R14, 0x1, -R7 ;  /* 0x000000010e0e9824 */ /* 0x000fe400078e0a07 */
[----:B------:R-:W-:-:S03]  /*1ee0*/  @!P1 IMAD R19, R7, 0x100000, R19 ;  /* 0x0010000007139824 */ /* 0x000fc600078e0213 */
[----:B------:R-:W-:Y:S01]  /*1ef0*/  @!P1 LEA R15, R14, 0x3ff00000, 0x14 ;  /* 0x3ff000000e0f9811 */ /* 0x000fe200078ea0ff */
[----:B------:R-:W-:-:S06]  /*1f00*/  @!P1 IMAD.MOV.U32 R14, RZ, RZ, RZ ;  /* 0x000000ffff0e9224 */ /* 0x000fcc00078e00ff */
[----:B------:R-:W-:-:S11]  /*1f10*/  @!P1 DMUL R20, R18, R14 ;  /* 0x0000000e12149228 */ /* 0x000fd60000000000 */
.L_x_33:
[----:B------:R-:W-:Y:S01]  /*1f20*/  DFMA R22, R22, R20, R20 ;  /* 0x000000141616722b */ /* 0x000fe20000000014 */
[----:B------:R-:W-:Y:S01]  /*1f30*/  IMAD.MOV.U32 R14, RZ, RZ, R32 ;  /* 0x000000ffff0e7224 */ /* 0x000fe200078e0020 */
[----:B------:R-:W-:Y:S01]  /*1f40*/  DSETP.NEU.AND P0, PT, |R20|, +INF , PT ;  /* 0x7ff000001400742a */ /* 0x000fe20003f0d200 */
[----:B------:R-:W-:-:S07]  /*1f50*/  IMAD.MOV.U32 R15, RZ, RZ, 0x0 ;  /* 0x00000000ff0f7424 */ /* 0x000fce00078e00ff */
[----:B------:R-:W-:Y:S02]  /*1f60*/  FSEL R7, R20, R22, !P0 ;  /* 0x0000001614077208 */ /* 0x000fe40004000000 */
[----:B------:R-:W-:Y:S01]  /*1f70*/  FSEL R20, R21, R23, !P0 ;  /* 0x0000001715147208 */ /* 0x000fe20004000000 */
[----:B------:R-:W-:Y:S06]  /*1f80*/  RET.REL.NODEC R14 `(fitness_kernel) ;  /* 0xffffffe00e1c7950 */ /* 0x000fec0003c3ffff */
.L_x_34:
[----:B------:R-:W-:-:S00]  /*1f90*/  BRA `(.L_x_34) ;  /* 0xfffffffc00fc7947 */ /* 0x000fc0000383ffff */
[----:B------:R-:W-:-:S00]  /*1fa0*/  NOP ;  /* 0x0000000000007918 */ /* 0x000fc00000000000 */
        /* <DEDUP_REMOVED lines=13> */
.L_x_36:


//--------------------- .nv.shared.reserved.0     --------------------------
	.section	.nv.shared.reserved.0,"aw",@nobits
	.weak		__nv_reservedSMEM_offset_0_alias
	.size		__nv_reservedSMEM_offset_0_alias, 0, 64
	.other		__nv_reservedSMEM_offset_0_alias,@"STO_CUDA_RESERVED_SHARED STV_DEFAULT"
__nv_reservedSMEM_offset_0_alias:
	.zero		0
	.zero		64


//--------------------- .nv.constant0.fitness_kernel --------------------------
	.section	.nv.constant0.fitness_kernel,"a",@progbits
	.sectionflags	@""
	.align	4
.nv.constant0.fitness_kernel:
	.zero		944


//--------------------- SYMBOLS --------------------------

	.type		.nv.reservedSmem.offset0,@object
	.size		.nv.reservedSmem.offset0,0x4
